// auto-generated by cutlass_sweep.gemm — config: {"arch": "sm_90", "cluster_m": 1, "cluster_n": 1, "dtype": "tf32", "stages": 4, "tile_k": 32, "tile_m": 256, "tile_n": 64}
#include "cutlass/cutlass.h"
#include "cutlass/gemm/collective/collective_builder.hpp"
#include "cutlass/gemm/device/gemm_universal_adapter.h"
#include "cutlass/gemm/kernel/gemm_universal.hpp"
#include "cutlass/epilogue/collective/collective_builder.hpp"

using ElemA = cutlass::tfloat32_t;
using ElemB = cutlass::tfloat32_t;
using ElemCD = cutlass::tfloat32_t;
using Acc  = float;
using TileShape    = cute::Shape<cute::_256, cute::_64, cute::_32>;
using ClusterShape = cute::Shape<cute::_1, cute::_1, cute::_1>;

using CollectiveEpilogue = typename cutlass::epilogue::collective::CollectiveBuilder<
    cutlass::arch::Sm90, cutlass::arch::OpClassTensorOp,
    TileShape, ClusterShape,
    cutlass::epilogue::collective::EpilogueTileAuto,
    Acc, Acc,
    ElemCD, cutlass::layout::RowMajor, 128 / cutlass::sizeof_bits<ElemCD>::value,
    ElemCD, cutlass::layout::RowMajor, 128 / cutlass::sizeof_bits<ElemCD>::value,
    cutlass::epilogue::collective::EpilogueScheduleAuto
  >::CollectiveOp;

using CollectiveMainloop = typename cutlass::gemm::collective::CollectiveBuilder<
    cutlass::arch::Sm90, cutlass::arch::OpClassTensorOp,
    ElemA, cutlass::layout::RowMajor, 128 / cutlass::sizeof_bits<ElemA>::value,
    ElemB, cutlass::layout::ColumnMajor, 128 / cutlass::sizeof_bits<ElemB>::value,
    Acc,
    TileShape, ClusterShape,
    cutlass::gemm::collective::StageCount<4>,
    cutlass::gemm::collective::KernelScheduleAuto
  >::CollectiveOp;

using GemmKernel = cutlass::gemm::kernel::GemmUniversal<
    cute::Shape<int,int,int,int>,
    CollectiveMainloop,
    CollectiveEpilogue
>;
using Gemm = cutlass::gemm::device::GemmUniversalAdapter<GemmKernel>;

// Force the device kernel symbol into the cubin without needing a host main.
auto* _anchor = &cutlass::device_kernel<GemmKernel>;


// ===== COMPILED SASS (sm_90a) =====

	.target	sm_90a

	.elftype	@"ET_EXEC"


//--------------------- .note.nv.tkinfo           --------------------------
	.section	.note.nv.tkinfo,"",@"SHT_NOTE"
	.sectionflags	@"SHF_NOTE_NV_TKINFO"
	.tkinfo
        /*0018*/ 	.word	0x00000002
        /*0030*/ 	.string	""
        /*0030*/ 	.string	"ptxas"
        /*0030*/ 	.string	"Cuda compilation tools, release 13.0, V13.0.88"
        /*0030*/ 	.string	"Build cuda_13.0.r13.0/compiler.36424714_0"
        /*0030*/ 	.string	"-arch sm_90a -m 64 "



//--------------------- .note.nv.cuinfo           --------------------------
	.section	.note.nv.cuinfo,"",@"SHT_NOTE"
	.sectionflags	@"SHF_NOTE_NV_CUINFO"
        /*0018*/ 	.short	0x0002
        /*001a*/ 	.short	0x005a
        /*001c*/ 	.short	0x0082
	.zero		2


//--------------------- .nv.info                  --------------------------
	.section	.nv.info,"",@"SHT_CUDA_INFO"
	.align	4


	//----- nvinfo : EIATTR_REGCOUNT
	.align		4
        /*0000*/ 	.byte	0x04, 0x2f
        /*0002*/ 	.short	(.L_15 - .L_14)
	.align		4
.L_14:
        /*0004*/ 	.word	index@(_ZN7cutlass13device_kernelINS_4gemm6kernel13GemmUniversalIN4cute5tupleIJiiiiEEENS1_10collective13CollectiveMmaINS1_34MainloopSm90TmaGmmaWarpSpecializedILi4ENS5_IJNS4_1CILi1EEESB_SB_EEENS1_35KernelTmaWarpSpecializedCooperativeEEENS5_IJNSA_ILi256EEENSA_ILi64EEENSA_ILi32EEEEEENS_10tfloat32_tENS5_IJlSB_lEEESJ_SK_NS4_8TiledMMAINS4_8MMA_AtomIJNS4_4SM904GMMA29MMA_64x64x8_F32TF32TF32_SS_TNILNSO_7ScaleInE1ELSQ_1EEEEEENS4_6LayoutINS5_IJNSA_ILi2EEESB_SB_EEENS5_IJSB_NSA_ILi0EEESW_EEEEENS5_IJNS4_10UnderscoreESZ_SZ_EEEEENS4_13SM90_TMA_LOADENS4_14ComposedLayoutINS4_7SwizzleILi3ELi4ELi3EEENS4_18smem_ptr_flag_bitsILi32EEENST_INS5_IJNSA_ILi8EEESH_EEENS5_IJSH_SB_EEEEEEEvNS4_8identityES12_S1C_vS1D_EENS_8epilogue10collective6detail29Sm90TmaWarpSpecializedAdapterINS1G_15DefaultEpilogueISJ_SK_SK_NS1F_6thread17LinearCombinationISJ_Li1EffLNS1K_9ScaleType4KindE0ELNS_15FloatRoundStyleE2ESJ_EENS1_15EpilogueDefaultEEEEEvvEEEEvNT_6ParamsE)
        /*0008*/ 	.word	0x000000a8


	//----- nvinfo : EIATTR_FRAME_SIZE
	.align		4
.L_15:
        /*000c*/ 	.byte	0x04, 0x11
        /*000e*/ 	.short	(.L_17 - .L_16)
	.align		4
.L_16:
        /*0010*/ 	.word	index@(_ZN7cutlass13device_kernelINS_4gemm6kernel13GemmUniversalIN4cute5tupleIJiiiiEEENS1_10collective13CollectiveMmaINS1_34MainloopSm90TmaGmmaWarpSpecializedILi4ENS5_IJNS4_1CILi1EEESB_SB_EEENS1_35KernelTmaWarpSpecializedCooperativeEEENS5_IJNSA_ILi256EEENSA_ILi64EEENSA_ILi32EEEEEENS_10tfloat32_tENS5_IJlSB_lEEESJ_SK_NS4_8TiledMMAINS4_8MMA_AtomIJNS4_4SM904GMMA29MMA_64x64x8_F32TF32TF32_SS_TNILNSO_7ScaleInE1ELSQ_1EEEEEENS4_6LayoutINS5_IJNSA_ILi2EEESB_SB_EEENS5_IJSB_NSA_ILi0EEESW_EEEEENS5_IJNS4_10UnderscoreESZ_SZ_EEEEENS4_13SM90_TMA_LOADENS4_14ComposedLayoutINS4_7SwizzleILi3ELi4ELi3EEENS4_18smem_ptr_flag_bitsILi32EEENST_INS5_IJNSA_ILi8EEESH_EEENS5_IJSH_SB_EEEEEEEvNS4_8identityES12_S1C_vS1D_EENS_8epilogue10collective6detail29Sm90TmaWarpSpecializedAdapterINS1G_15DefaultEpilogueISJ_SK_SK_NS1F_6thread17LinearCombinationISJ_Li1EffLNS1K_9ScaleType4KindE0ELNS_15FloatRoundStyleE2ESJ_EENS1_15EpilogueDefaultEEEEEvvEEEEvNT_6ParamsE)
        /*0014*/ 	.word	0x00000000


	//----- nvinfo : EIATTR_MIN_STACK_SIZE
	.align		4
.L_17:
        /*0018*/ 	.byte	0x04, 0x12
        /*001a*/ 	.short	(.L_19 - .L_18)
	.align		4
.L_18:
        /*001c*/ 	.word	index@(_ZN7cutlass13device_kernelINS_4gemm6kernel13GemmUniversalIN4cute5tupleIJiiiiEEENS1_10collective13CollectiveMmaINS1_34MainloopSm90TmaGmmaWarpSpecializedILi4ENS5_IJNS4_1CILi1EEESB_SB_EEENS1_35KernelTmaWarpSpecializedCooperativeEEENS5_IJNSA_ILi256EEENSA_ILi64EEENSA_ILi32EEEEEENS_10tfloat32_tENS5_IJlSB_lEEESJ_SK_NS4_8TiledMMAINS4_8MMA_AtomIJNS4_4SM904GMMA29MMA_64x64x8_F32TF32TF32_SS_TNILNSO_7ScaleInE1ELSQ_1EEEEEENS4_6LayoutINS5_IJNSA_ILi2EEESB_SB_EEENS5_IJSB_NSA_ILi0EEESW_EEEEENS5_IJNS4_10UnderscoreESZ_SZ_EEEEENS4_13SM90_TMA_LOADENS4_14ComposedLayoutINS4_7SwizzleILi3ELi4ELi3EEENS4_18smem_ptr_flag_bitsILi32EEENST_INS5_IJNSA_ILi8EEESH_EEENS5_IJSH_SB_EEEEEEEvNS4_8identityES12_S1C_vS1D_EENS_8epilogue10collective6detail29Sm90TmaWarpSpecializedAdapterINS1G_15DefaultEpilogueISJ_SK_SK_NS1F_6thread17LinearCombinationISJ_Li1EffLNS1K_9ScaleType4KindE0ELNS_15FloatRoundStyleE2ESJ_EENS1_15EpilogueDefaultEEEEEvvEEEEvNT_6ParamsE)
        /*0020*/ 	.word	0x00000000
.L_19:


//--------------------- .nv.compat                --------------------------
	.section	.nv.compat,"",@"SHT_CUDA_COMPAT_INFO"
	.align	4
        /*0000*/ 	.byte	0x02, 0x09, 0x01, 0x00, 0x02, 0x02, 0x04, 0x00, 0x02, 0x05, 0x05, 0x00, 0x03, 0x07, 0x01, 0x01
        /*0010*/ 	.byte	0x02, 0x03, 0x01, 0x00, 0x02, 0x06, 0x01, 0x00, 0x04, 0x0b, 0x08, 0x00, 0x00, 0x00, 0x00, 0x00
        /*0020*/ 	.byte	0x00, 0x00, 0x00, 0x00


//--------------------- .nv.info._ZN7cutlass13device_kernelINS_4gemm6kernel13GemmUniversalIN4cute5tupleIJiiiiEEENS1_10collective13CollectiveMmaINS1_34MainloopSm90TmaGmmaWarpSpecializedILi4ENS5_IJNS4_1CILi1EEESB_SB_EEENS1_35KernelTmaWarpSpecializedCooperativeEEENS5_IJNSA_ILi256EEENSA_ILi64EEENSA_ILi32EEEEEENS_10tfloat32_tENS5_IJlSB_lEEESJ_SK_NS4_8TiledMMAINS4_8MMA_AtomIJNS4_4SM904GMMA29MMA_64x64x8_F32TF32TF32_SS_TNILNSO_7ScaleInE1ELSQ_1EEEEEENS4_6LayoutINS5_IJNSA_ILi2EEESB_SB_EEENS5_IJSB_NSA_ILi0EEESW_EEEEENS5_IJNS4_10UnderscoreESZ_SZ_EEEEENS4_13SM90_TMA_LOADENS4_14ComposedLayoutINS4_7SwizzleILi3ELi4ELi3EEENS4_18smem_ptr_flag_bitsILi32EEENST_INS5_IJNSA_ILi8EEESH_EEENS5_IJSH_SB_EEEEEEEvNS4_8identityES12_S1C_vS1D_EENS_8epilogue10collective6detail29Sm90TmaWarpSpecializedAdapterINS1G_15DefaultEpilogueISJ_SK_SK_NS1F_6thread17LinearCombinationISJ_Li1EffLNS1K_9ScaleType4KindE0ELNS_15FloatRoundStyleE2ESJ_EENS1_15EpilogueDefaultEEEEEvvEEEEvNT_6ParamsE --------------------------
	.section	.nv.info._ZN7cutlass13device_kernelINS_4gemm6kernel13GemmUniversalIN4cute5tupleIJiiiiEEENS1_10collective13CollectiveMmaINS1_34MainloopSm90TmaGmmaWarpSpecializedILi4ENS5_IJNS4_1CILi1EEESB_SB_EEENS1_35KernelTmaWarpSpecializedCooperativeEEENS5_IJNSA_ILi256EEENSA_ILi64EEENSA_ILi32EEEEEENS_10tfloat32_tENS5_IJlSB_lEEESJ_SK_NS4_8TiledMMAINS4_8MMA_AtomIJNS4_4SM904GMMA29MMA_64x64x8_F32TF32TF32_SS_TNILNSO_7ScaleInE1ELSQ_1EEEEEENS4_6LayoutINS5_IJNSA_ILi2EEESB_SB_EEENS5_IJSB_NSA_ILi0EEESW_EEEEENS5_IJNS4_10UnderscoreESZ_SZ_EEEEENS4_13SM90_TMA_LOADENS4_14ComposedLayoutINS4_7SwizzleILi3ELi4ELi3EEENS4_18smem_ptr_flag_bitsILi32EEENST_INS5_IJNSA_ILi8EEESH_EEENS5_IJSH_SB_EEEEEEEvNS4_8identityES12_S1C_vS1D_EENS_8epilogue10collective6detail29Sm90TmaWarpSpecializedAdapterINS1G_15DefaultEpilogueISJ_SK_SK_NS1F_6thread17LinearCombinationISJ_Li1EffLNS1K_9ScaleType4KindE0ELNS_15FloatRoundStyleE2ESJ_EENS1_15EpilogueDefaultEEEEEvvEEEEvNT_6ParamsE,"",@"SHT_CUDA_INFO"
	.sectionflags	@""
	.align	4


	//----- nvinfo : EIATTR_CUDA_API_VERSION
	.align		4
        /*0000*/ 	.byte	0x04, 0x37
        /*0002*/ 	.short	(.L_21 - .L_20)
.L_20:
        /*0004*/ 	.word	0x00000082


	//----- nvinfo : EIATTR_KPARAM_INFO
	.align		4
.L_21:
        /*0008*/ 	.byte	0x04, 0x17
        /*000a*/ 	.short	(.L_23 - .L_22)
.L_22:
        /*000c*/ 	.word	0x00000000
        /*0010*/ 	.short	0x0000
        /*0012*/ 	.short	0x0070
        /*0014*/ 	.byte	0x00, 0xf0, 0x01, 0x10


	//----- nvinfo : EIATTR_SPARSE_MMA_MASK
	.align		4
.L_23:
        /*0018*/ 	.byte	0x03, 0x50
        /*001a*/ 	.short	0x0000


	//----- nvinfo : EIATTR_MAXREG_COUNT
	.align		4
        /*001c*/ 	.byte	0x03, 0x1b
        /*001e*/ 	.short	0x00a8


	//----- nvinfo : EIATTR_NUM_BARRIERS
	.align		4
        /*0020*/ 	.byte	0x02, 0x4c
        /*0022*/ 	.byte	0x01
	.zero		1


	//----- nvinfo : EIATTR_EXTERNS
	.align		4
        /*0024*/ 	.byte	0x04, 0x0f
        /*0026*/ 	.short	(.L_25 - .L_24)


	//   ....[0]....
	.align		4
.L_24:
        /*0028*/ 	.word	index@(__assertfail)


	//----- nvinfo : EIATTR_MERCURY_ISA_VERSION
	.align		4
.L_25:
        /*002c*/ 	.byte	0x03, 0x5f
        /*002e*/ 	.short	0x0101


	//----- nvinfo : EIATTR_INT_WARP_WIDE_INSTR_OFFSETS
	.align		4
        /*0030*/ 	.byte	0x04, 0x31
        /*0032*/ 	.short	(.L_27 - .L_26)


	//   ....[0]....
.L_26:
        /*0034*/ 	.word	0x00000380


	//   ....[1]....
        /*0038*/ 	.word	0x00000390


	//   ....[2]....
        /*003c*/ 	.word	0x000004d0


	//----- nvinfo : EIATTR_COOP_GROUP_MASK_REGIDS
	.align		4
.L_27:
        /*0040*/ 	.byte	0x04, 0x29
        /*0042*/ 	.short	(.L_29 - .L_28)


	//   ....[0]....
.L_28:
        /*0044*/ 	.word	0xffffffff


	//   ....[1]....
        /*0048*/ 	.word	0xffffffff


	//   ....[2]....
        /*004c*/ 	.word	0xffffffff


	//   ....[3]....
        /*0050*/ 	.word	0xffffffff


	//   ....[4]....
        /*0054*/ 	.word	0xffffffff


	//----- nvinfo : EIATTR_COOP_GROUP_INSTR_OFFSETS
	.align		4
.L_29:
        /*0058*/ 	.byte	0x04, 0x28
        /*005a*/ 	.short	(.L_31 - .L_30)


	//   ....[0]....
.L_30:
        /*005c*/ 	.word	0x00000060


	//   ....[1]....
        /*0060*/ 	.word	0x00000070


	//   ....[2]....
        /*0064*/ 	.word	0x00000130


	//   ....[3]....
        /*0068*/ 	.word	0x000002c0


	//   ....[4]....
        /*006c*/ 	.word	0x00000f80


	//----- nvinfo : EIATTR_REG_RECONFIG
	.align		4
.L_31:
        /*0070*/ 	.byte	0x01, 0x54
	.zero		2


	//----- nvinfo : EIATTR_SYSCALL_OFFSETS
	.align		4
        /*0074*/ 	.byte	0x04, 0x46
        /*0076*/ 	.short	(.L_33 - .L_32)


	//   ....[0]....
.L_32:
        /*0078*/ 	.word	0x00001140


	//----- nvinfo : EIATTR_MBARRIER_INSTR_OFFSETS
	.align		4
.L_33:
        /*007c*/ 	.byte	0x04, 0x39
        /*007e*/ 	.short	(.L_35 - .L_34)


	//   ....[0]....
.L_34:
        /*0080*/ 	.word	0x00000230
        /*0084*/ 	.word	0x000000ff
        /*0088*/ 	.word	0x00000000
        /*008c*/ 	.short	0x0100
        /*008e*/ 	.byte	0x08
	.zero		1


	//   ....[1]....
        /*0090*/ 	.word	0x00000240
        /*0094*/ 	.word	0x000000ff
        /*0098*/ 	.word	0x00000020
        /*009c*/ 	.short	0x0100
        /*009e*/ 	.byte	0x08
	.zero		1


	//   ....[2]....
        /*00a0*/ 	.word	0x00000250
        /*00a4*/ 	.word	0x000000ff
        /*00a8*/ 	.word	0x00000008
        /*00ac*/ 	.short	0x0100
        /*00ae*/ 	.byte	0x08
	.zero		1


	//   ....[3]....
        /*00b0*/ 	.word	0x00000260
        /*00b4*/ 	.word	0x000000ff
        /*00b8*/ 	.word	0x00000028
        /*00bc*/ 	.short	0x0100
        /*00be*/ 	.byte	0x08
	.zero		1


	//   ....[4]....
        /*00c0*/ 	.word	0x00000270
        /*00c4*/ 	.word	0x000000ff
        /*00c8*/ 	.word	0x00000010
        /*00cc*/ 	.short	0x0100
        /*00ce*/ 	.byte	0x08
	.zero		1


	//   ....[5]....
        /*00d0*/ 	.word	0x00000280
        /*00d4*/ 	.word	0x000000ff
        /*00d8*/ 	.word	0x00000030
        /*00dc*/ 	.short	0x0100
        /*00de*/ 	.byte	0x08
	.zero		1


	//   ....[6]....
        /*00e0*/ 	.word	0x00000290
        /*00e4*/ 	.word	0x000000ff
        /*00e8*/ 	.word	0x00000018
        /*00ec*/ 	.short	0x0100
        /*00ee*/ 	.byte	0x08
	.zero		1


	//   ....[7]....
        /*00f0*/ 	.word	0x000002a0
        /*00f4*/ 	.word	0x000000ff
        /*00f8*/ 	.word	0x00000038
        /*00fc*/ 	.short	0x0100
        /*00fe*/ 	.byte	0x08
	.zero		1


	//   ....[8]....
        /*0100*/ 	.word	0x00000540
        /*0104*/ 	.word	0x000000ff
        /*0108*/ 	.word	0x00000050
        /*010c*/ 	.short	0x0100
        /*010e*/ 	.byte	0x06
	.zero		1


	//   ....[9]....
        /*0110*/ 	.word	0x000005a0
        /*0114*/ 	.word	0x000000ff
        /*0118*/ 	.word	0x00000058
        /*011c*/ 	.short	0x0100
        /*011e*/ 	.byte	0x06
	.zero		1


	//   ....[10]....
        /*0120*/ 	.word	0x000011c0
        /*0124*/ 	.word	0x00000003
        /*0128*/ 	.word	0x00000000
        /*012c*/ 	.short	0x010a
        /*012e*/ 	.byte	0x3f
	.zero		1


	//   ....[11]....
        /*0130*/ 	.word	0x00001200
        /*0134*/ 	.word	0x00000003
        /*0138*/ 	.word	0x00000000
        /*013c*/ 	.short	0x010a
        /*013e*/ 	.byte	0x3f
	.zero		1


	//   ....[12]....
        /*0140*/ 	.word	0x00001720
        /*0144*/ 	.word	0x000000ff
        /*0148*/ 	.word	0x00000000
        /*014c*/ 	.short	0x010a
        /*014e*/ 	.byte	0x08
	.zero		1


	//   ....[13]....
        /*0150*/ 	.word	0x00001760
        /*0154*/ 	.word	0x000000ff
        /*0158*/ 	.word	0x00000000
        /*015c*/ 	.short	0x010a
        /*015e*/ 	.byte	0x08
	.zero		1


	//   ....[14]....
        /*0160*/ 	.word	0x00001b40
        /*0164*/ 	.word	0x000000ff
        /*0168*/ 	.word	0x00000000
        /*016c*/ 	.short	0x0101
        /*016e*/ 	.byte	0x08
	.zero		1


	//   ....[15]....
        /*0170*/ 	.word	0x00001d20
        /*0174*/ 	.word	0x000000ff
        /*0178*/ 	.word	0x00000000
        /*017c*/ 	.short	0x0101
        /*017e*/ 	.byte	0x04
	.zero		1


	//   ....[16]....
        /*0180*/ 	.word	0x00007900
        /*0184*/ 	.word	0x0000000c
        /*0188*/ 	.word	0x00000020
        /*018c*/ 	.short	0x010a
        /*018e*/ 	.byte	0x3f
	.zero		1


	//   ....[17]....
        /*0190*/ 	.word	0x00007cc0
        /*0194*/ 	.word	0x00000005
        /*0198*/ 	.word	0x00000058
        /*019c*/ 	.short	0x0101
        /*019e*/ 	.byte	0x3f
	.zero		1


	//   ....[18]....
        /*01a0*/ 	.word	0x000083c0
        /*01a4*/ 	.word	0x00000007
        /*01a8*/ 	.word	0x00000000
        /*01ac*/ 	.short	0x010a
        /*01ae*/ 	.byte	0x3f
	.zero		1


	//   ....[19]....
        /*01b0*/ 	.word	0x00008440
        /*01b4*/ 	.word	0x00000006
        /*01b8*/ 	.word	0x00000000
        /*01bc*/ 	.short	0x010a
        /*01be*/ 	.byte	0x3f
	.zero		1


	//   ....[20]....
        /*01c0*/ 	.word	0x000084d0
        /*01c4*/ 	.word	0x00000007
        /*01c8*/ 	.word	0x00000000
        /*01cc*/ 	.short	0x010a
        /*01ce*/ 	.byte	0x3f
	.zero		1


	//   ....[21]....
        /*01d0*/ 	.word	0x00008560
        /*01d4*/ 	.word	0x00000005
        /*01d8*/ 	.word	0x00000000
        /*01dc*/ 	.short	0x010a
        /*01de*/ 	.byte	0x3f
	.zero		1


	//   ....[22]....
        /*01e0*/ 	.word	0x000085c0
        /*01e4*/ 	.word	0x00000003
        /*01e8*/ 	.word	0x00000000
        /*01ec*/ 	.short	0x010a
        /*01ee*/ 	.byte	0x3f
	.zero		1


	//   ....[23]....
        /*01f0*/ 	.word	0x00008620
        /*01f4*/ 	.word	0x00000004
        /*01f8*/ 	.word	0x00000000
        /*01fc*/ 	.short	0x010a
        /*01fe*/ 	.byte	0x3f
	.zero		1


	//   ....[24]....
        /*0200*/ 	.word	0x000086f0
        /*0204*/ 	.word	0x0000000c
        /*0208*/ 	.word	0x00000020
        /*020c*/ 	.short	0x010a
        /*020e*/ 	.byte	0x3f
	.zero		1


	//   ....[25]....
        /*0210*/ 	.word	0x000087c0
        /*0214*/ 	.word	0x00000007
        /*0218*/ 	.word	0x00000000
        /*021c*/ 	.short	0x010a
        /*021e*/ 	.byte	0x3f
	.zero		1


	//   ....[26]....
        /*0220*/ 	.word	0x00008810
        /*0224*/ 	.word	0x00000006
        /*0228*/ 	.word	0x00000000
        /*022c*/ 	.short	0x010a
        /*022e*/ 	.byte	0x3f
	.zero		1


	//   ....[27]....
        /*0230*/ 	.word	0x00008860
        /*0234*/ 	.word	0x00000007
        /*0238*/ 	.word	0x00000000
        /*023c*/ 	.short	0x010a
        /*023e*/ 	.byte	0x3f
	.zero		1


	//----- nvinfo : EIATTR_NUM_MBARRIERS
	.align		4
.L_35:
        /*0240*/ 	.byte	0x03, 0x38
        /*0242*/ 	.short	0x000a


	//----- nvinfo : EIATTR_EXIT_INSTR_OFFSETS
	.align		4
        /*0244*/ 	.byte	0x04, 0x1c
        /*0246*/ 	.short	(.L_37 - .L_36)


	//   ....[0]....
.L_36:
        /*0248*/ 	.word	0x000005f0


	//   ....[1]....
        /*024c*/ 	.word	0x00000eb0


	//   ....[2]....
        /*0250*/ 	.word	0x00006f70


	//   ....[3]....
        /*0254*/ 	.word	0x000075a0


	//   ....[4]....
        /*0258*/ 	.word	0x000085b0


	//----- nvinfo : EIATTR_MAX_THREADS
	.align		4
.L_37:
        /*025c*/ 	.byte	0x04, 0x05
        /*025e*/ 	.short	(.L_39 - .L_38)
.L_38:
        /*0260*/ 	.word	0x00000180
        /*0264*/ 	.word	0x00000001
        /*0268*/ 	.word	0x00000001


	//----- nvinfo : EIATTR_CRS_STACK_SIZE
	.align		4
.L_39:
        /*026c*/ 	.byte	0x04, 0x1e
        /*026e*/ 	.short	(.L_41 - .L_40)
.L_40:
        /*0270*/ 	.word	0x00000000


	//----- nvinfo : EIATTR_CBANK_PARAM_SIZE
	.align		4
.L_41:
        /*0274*/ 	.byte	0x03, 0x19
        /*0276*/ 	.short	0x0470


	//----- nvinfo : EIATTR_PARAM_CBANK
	.align		4
        /*0278*/ 	.byte	0x04, 0x0a
        /*027a*/ 	.short	(.L_43 - .L_42)
	.align		4
.L_42:
        /*027c*/ 	.word	index@(.nv.constant0._ZN7cutlass13device_kernelINS_4gemm6kernel13GemmUniversalIN4cute5tupleIJiiiiEEENS1_10collective13CollectiveMmaINS1_34MainloopSm90TmaGmmaWarpSpecializedILi4ENS5_IJNS4_1CILi1EEESB_SB_EEENS1_35KernelTmaWarpSpecializedCooperativeEEENS5_IJNSA_ILi256EEENSA_ILi64EEENSA_ILi32EEEEEENS_10tfloat32_tENS5_IJlSB_lEEESJ_SK_NS4_8TiledMMAINS4_8MMA_AtomIJNS4_4SM904GMMA29MMA_64x64x8_F32TF32TF32_SS_TNILNSO_7ScaleInE1ELSQ_1EEEEEENS4_6LayoutINS5_IJNSA_ILi2EEESB_SB_EEENS5_IJSB_NSA_ILi0EEESW_EEEEENS5_IJNS4_10UnderscoreESZ_SZ_EEEEENS4_13SM90_TMA_LOADENS4_14ComposedLayoutINS4_7SwizzleILi3ELi4ELi3EEENS4_18smem_ptr_flag_bitsILi32EEENST_INS5_IJNSA_ILi8EEESH_EEENS5_IJSH_SB_EEEEEEEvNS4_8identityES12_S1C_vS1D_EENS_8epilogue10collective6detail29Sm90TmaWarpSpecializedAdapterINS1G_15DefaultEpilogueISJ_SK_SK_NS1F_6thread17LinearCombinationISJ_Li1EffLNS1K_9ScaleType4KindE0ELNS_15FloatRoundStyleE2ESJ_EENS1_15EpilogueDefaultEEEEEvvEEEEvNT_6ParamsE)
        /*0280*/ 	.short	0x0210
        /*0282*/ 	.short	0x0470


	//----- nvinfo : EIATTR_SW_WAR
	.align		4
.L_43:
        /*0284*/ 	.byte	0x04, 0x36
        /*0286*/ 	.short	(.L_45 - .L_44)
.L_44:
        /*0288*/ 	.word	0x00000008
.L_45:


//--------------------- .nv.callgraph             --------------------------
	.section	.nv.callgraph,"",@"SHT_CUDA_CALLGRAPH"
	.align	4
	.sectionentsize	8
	.align		4
        /*0000*/ 	.word	0x00000000
	.align		4
        /*0004*/ 	.word	0xffffffff
	.align		4
        /*0008*/ 	.word	index@(_ZN7cutlass13device_kernelINS_4gemm6kernel13GemmUniversalIN4cute5tupleIJiiiiEEENS1_10collective13CollectiveMmaINS1_34MainloopSm90TmaGmmaWarpSpecializedILi4ENS5_IJNS4_1CILi1EEESB_SB_EEENS1_35KernelTmaWarpSpecializedCooperativeEEENS5_IJNSA_ILi256EEENSA_ILi64EEENSA_ILi32EEEEEENS_10tfloat32_tENS5_IJlSB_lEEESJ_SK_NS4_8TiledMMAINS4_8MMA_AtomIJNS4_4SM904GMMA29MMA_64x64x8_F32TF32TF32_SS_TNILNSO_7ScaleInE1ELSQ_1EEEEEENS4_6LayoutINS5_IJNSA_ILi2EEESB_SB_EEENS5_IJSB_NSA_ILi0EEESW_EEEEENS5_IJNS4_10UnderscoreESZ_SZ_EEEEENS4_13SM90_TMA_LOADENS4_14ComposedLayoutINS4_7SwizzleILi3ELi4ELi3EEENS4_18smem_ptr_flag_bitsILi32EEENST_INS5_IJNSA_ILi8EEESH_EEENS5_IJSH_SB_EEEEEEEvNS4_8identityES12_S1C_vS1D_EENS_8epilogue10collective6detail29Sm90TmaWarpSpecializedAdapterINS1G_15DefaultEpilogueISJ_SK_SK_NS1F_6thread17LinearCombinationISJ_Li1EffLNS1K_9ScaleType4KindE0ELNS_15FloatRoundStyleE2ESJ_EENS1_15EpilogueDefaultEEEEEvvEEEEvNT_6ParamsE)
	.align		4
        /*000c*/ 	.word	index@(__assertfail)
	.align		4
        /*0010*/ 	.word	0x00000000
	.align		4
        /*0014*/ 	.word	0xfffffffe
	.align		4
        /*0018*/ 	.word	0x00000000
	.align		4
        /*001c*/ 	.word	0xfffffffd
	.align		4
        /*0020*/ 	.word	0x00000000
	.align		4
        /*0024*/ 	.word	0xfffffffc


//--------------------- .nv.constant4             --------------------------
	.section	.nv.constant4,"a",@progbits
	.align	8
	.align		8
.nv.constant4:
        /*0000*/ 	.dword	__assertfail
	.align		8
        /*0008*/ 	.dword	__unnamed_1
	.align		8
        /*0010*/ 	.dword	_ZN39_INTERNAL_d8c995a1_4_k_cu_0eee3b79_63644cuda3std3__45__cpo5beginE
	.align		8
        /*0018*/ 	.dword	_ZN39_INTERNAL_d8c995a1_4_k_cu_0eee3b79_63644cuda3std3__45__cpo3endE
	.align		8
        /*0020*/ 	.dword	_ZN39_INTERNAL_d8c995a1_4_k_cu_0eee3b79_63644cuda3std3__45__cpo6cbeginE
	.align		8
        /*0028*/ 	.dword	_ZN39_INTERNAL_d8c995a1_4_k_cu_0eee3b79_63644cuda3std3__45__cpo4cendE
	.align		8
        /*0030*/ 	.dword	_ZN39_INTERNAL_d8c995a1_4_k_cu_0eee3b79_63644cuda3std3__441_GLOBAL__N__d8c995a1_4_k_cu_0eee3b79_63646ignoreE
	.align		8
        /*0038*/ 	.dword	_ZN39_INTERNAL_d8c995a1_4_k_cu_0eee3b79_63644cuda3std3__419piecewise_constructE
	.align		8
        /*0040*/ 	.dword	_ZN39_INTERNAL_d8c995a1_4_k_cu_0eee3b79_63644cuda3std3__48in_placeE
	.align		8
        /*0048*/ 	.dword	_ZN39_INTERNAL_d8c995a1_4_k_cu_0eee3b79_63644cuda3std6ranges3__45__cpo4swapE
	.align		8
        /*0050*/ 	.dword	_ZN39_INTERNAL_d8c995a1_4_k_cu_0eee3b79_63644cuda3std6ranges3__45__cpo9iter_moveE
	.align		8
        /*0058*/ 	.dword	_ZN39_INTERNAL_d8c995a1_4_k_cu_0eee3b79_63644cute7productE
	.align		8
        /*0060*/ 	.dword	_ZN39_INTERNAL_d8c995a1_4_k_cu_0eee3b79_63644cute1_E
	.align		8
        /*0068*/ 	.dword	$str$22
	.align		8
        /*0070*/ 	.dword	$str$23


//--------------------- .text._ZN7cutlass13device_kernelINS_4gemm6kernel13GemmUniversalIN4cute5tupleIJiiiiEEENS1_10collective13CollectiveMmaINS1_34MainloopSm90TmaGmmaWarpSpecializedILi4ENS5_IJNS4_1CILi1EEESB_SB_EEENS1_35KernelTmaWarpSpecializedCooperativeEEENS5_IJNSA_ILi256EEENSA_ILi64EEENSA_ILi32EEEEEENS_10tfloat32_tENS5_IJlSB_lEEESJ_SK_NS4_8TiledMMAINS4_8MMA_AtomIJNS4_4SM904GMMA29MMA_64x64x8_F32TF32TF32_SS_TNILNSO_7ScaleInE1ELSQ_1EEEEEENS4_6LayoutINS5_IJNSA_ILi2EEESB_SB_EEENS5_IJSB_NSA_ILi0EEESW_EEEEENS5_IJNS4_10UnderscoreESZ_SZ_EEEEENS4_13SM90_TMA_LOADENS4_14ComposedLayoutINS4_7SwizzleILi3ELi4ELi3EEENS4_18smem_ptr_flag_bitsILi32EEENST_INS5_IJNSA_ILi8EEESH_EEENS5_IJSH_SB_EEEEEEEvNS4_8identityES12_S1C_vS1D_EENS_8epilogue10collective6detail29Sm90TmaWarpSpecializedAdapterINS1G_15DefaultEpilogueISJ_SK_SK_NS1F_6thread17LinearCombinationISJ_Li1EffLNS1K_9ScaleType4KindE0ELNS_15FloatRoundStyleE2ESJ_EENS1_15EpilogueDefaultEEEEEvvEEEEvNT_6ParamsE --------------------------
	.section	.text._ZN7cutlass13device_kernelINS_4gemm6kernel13GemmUniversalIN4cute5tupleIJiiiiEEENS1_10collective13CollectiveMmaINS1_34MainloopSm90TmaGmmaWarpSpecializedILi4ENS5_IJNS4_1CILi1EEESB_SB_EEENS1_35KernelTmaWarpSpecializedCooperativeEEENS5_IJNSA_ILi256EEENSA_ILi64EEENSA_ILi32EEEEEENS_10tfloat32_tENS5_IJlSB_lEEESJ_SK_NS4_8TiledMMAINS4_8MMA_AtomIJNS4_4SM904GMMA29MMA_64x64x8_F32TF32TF32_SS_TNILNSO_7ScaleInE1ELSQ_1EEEEEENS4_6LayoutINS5_IJNSA_ILi2EEESB_SB_EEENS5_IJSB_NSA_ILi0EEESW_EEEEENS5_IJNS4_10UnderscoreESZ_SZ_EEEEENS4_13SM90_TMA_LOADENS4_14ComposedLayoutINS4_7SwizzleILi3ELi4ELi3EEENS4_18smem_ptr_flag_bitsILi32EEENST_INS5_IJNSA_ILi8EEESH_EEENS5_IJSH_SB_EEEEEEEvNS4_8identityES12_S1C_vS1D_EENS_8epilogue10collective6detail29Sm90TmaWarpSpecializedAdapterINS1G_15DefaultEpilogueISJ_SK_SK_NS1F_6thread17LinearCombinationISJ_Li1EffLNS1K_9ScaleType4KindE0ELNS_15FloatRoundStyleE2ESJ_EENS1_15EpilogueDefaultEEEEEvvEEEEvNT_6ParamsE,"ax",@progbits
	.align	128
.text._ZN7cutlass13device_kernelINS_4gemm6kernel13GemmUniversalIN4cute5tupleIJiiiiEEENS1_10collective13CollectiveMmaINS1_34MainloopSm90TmaGmmaWarpSpecializedILi4ENS5_IJNS4_1CILi1EEESB_SB_EEENS1_35KernelTmaWarpSpecializedCooperativeEEENS5_IJNSA_ILi256EEENSA_ILi64EEENSA_ILi32EEEEEENS_10tfloat32_tENS5_IJlSB_lEEESJ_SK_NS4_8TiledMMAINS4_8MMA_AtomIJNS4_4SM904GMMA29MMA_64x64x8_F32TF32TF32_SS_TNILNSO_7ScaleInE1ELSQ_1EEEEEENS4_6LayoutINS5_IJNSA_ILi2EEESB_SB_EEENS5_IJSB_NSA_ILi0EEESW_EEEEENS5_IJNS4_10UnderscoreESZ_SZ_EEEEENS4_13SM90_TMA_LOADENS4_14ComposedLayoutINS4_7SwizzleILi3ELi4ELi3EEENS4_18smem_ptr_flag_bitsILi32EEENST_INS5_IJNSA_ILi8EEESH_EEENS5_IJSH_SB_EEEEEEEvNS4_8identityES12_S1C_vS1D_EENS_8epilogue10collective6detail29Sm90TmaWarpSpecializedAdapterINS1G_15DefaultEpilogueISJ_SK_SK_NS1F_6thread17LinearCombinationISJ_Li1EffLNS1K_9ScaleType4KindE0ELNS_15FloatRoundStyleE2ESJ_EENS1_15EpilogueDefaultEEEEEvvEEEEvNT_6ParamsE:
        .type           _ZN7cutlass13device_kernelINS_4gemm6kernel13GemmUniversalIN4cute5tupleIJiiiiEEENS1_10collective13CollectiveMmaINS1_34MainloopSm90TmaGmmaWarpSpecializedILi4ENS5_IJNS4_1CILi1EEESB_SB_EEENS1_35KernelTmaWarpSpecializedCooperativeEEENS5_IJNSA_ILi256EEENSA_ILi64EEENSA_ILi32EEEEEENS_10tfloat32_tENS5_IJlSB_lEEESJ_SK_NS4_8TiledMMAINS4_8MMA_AtomIJNS4_4SM904GMMA29MMA_64x64x8_F32TF32TF32_SS_TNILNSO_7ScaleInE1ELSQ_1EEEEEENS4_6LayoutINS5_IJNSA_ILi2EEESB_SB_EEENS5_IJSB_NSA_ILi0EEESW_EEEEENS5_IJNS4_10UnderscoreESZ_SZ_EEEEENS4_13SM90_TMA_LOADENS4_14ComposedLayoutINS4_7SwizzleILi3ELi4ELi3EEENS4_18smem_ptr_flag_bitsILi32EEENST_INS5_IJNSA_ILi8EEESH_EEENS5_IJSH_SB_EEEEEEEvNS4_8identityES12_S1C_vS1D_EENS_8epilogue10collective6detail29Sm90TmaWarpSpecializedAdapterINS1G_15DefaultEpilogueISJ_SK_SK_NS1F_6thread17LinearCombinationISJ_Li1EffLNS1K_9ScaleType4KindE0ELNS_15FloatRoundStyleE2ESJ_EENS1_15EpilogueDefaultEEEEEvvEEEEvNT_6ParamsE,@function
        .size           _ZN7cutlass13device_kernelINS_4gemm6kernel13GemmUniversalIN4cute5tupleIJiiiiEEENS1_10collective13CollectiveMmaINS1_34MainloopSm90TmaGmmaWarpSpecializedILi4ENS5_IJNS4_1CILi1EEESB_SB_EEENS1_35KernelTmaWarpSpecializedCooperativeEEENS5_IJNSA_ILi256EEENSA_ILi64EEENSA_ILi32EEEEEENS_10tfloat32_tENS5_IJlSB_lEEESJ_SK_NS4_8TiledMMAINS4_8MMA_AtomIJNS4_4SM904GMMA29MMA_64x64x8_F32TF32TF32_SS_TNILNSO_7ScaleInE1ELSQ_1EEEEEENS4_6LayoutINS5_IJNSA_ILi2EEESB_SB_EEENS5_IJSB_NSA_ILi0EEESW_EEEEENS5_IJNS4_10UnderscoreESZ_SZ_EEEEENS4_13SM90_TMA_LOADENS4_14ComposedLayoutINS4_7SwizzleILi3ELi4ELi3EEENS4_18smem_ptr_flag_bitsILi32EEENST_INS5_IJNSA_ILi8EEESH_EEENS5_IJSH_SB_EEEEEEEvNS4_8identityES12_S1C_vS1D_EENS_8epilogue10collective6detail29Sm90TmaWarpSpecializedAdapterINS1G_15DefaultEpilogueISJ_SK_SK_NS1F_6thread17LinearCombinationISJ_Li1EffLNS1K_9ScaleType4KindE0ELNS_15FloatRoundStyleE2ESJ_EENS1_15EpilogueDefaultEEEEEvvEEEEvNT_6ParamsE,(.L_x_192 - _ZN7cutlass13device_kernelINS_4gemm6kernel13GemmUniversalIN4cute5tupleIJiiiiEEENS1_10collective13CollectiveMmaINS1_34MainloopSm90TmaGmmaWarpSpecializedILi4ENS5_IJNS4_1CILi1EEESB_SB_EEENS1_35KernelTmaWarpSpecializedCooperativeEEENS5_IJNSA_ILi256EEENSA_ILi64EEENSA_ILi32EEEEEENS_10tfloat32_tENS5_IJlSB_lEEESJ_SK_NS4_8TiledMMAINS4_8MMA_AtomIJNS4_4SM904GMMA29MMA_64x64x8_F32TF32TF32_SS_TNILNSO_7ScaleInE1ELSQ_1EEEEEENS4_6LayoutINS5_IJNSA_ILi2EEESB_SB_EEENS5_IJSB_NSA_ILi0EEESW_EEEEENS5_IJNS4_10UnderscoreESZ_SZ_EEEEENS4_13SM90_TMA_LOADENS4_14ComposedLayoutINS4_7SwizzleILi3ELi4ELi3EEENS4_18smem_ptr_flag_bitsILi32EEENST_INS5_IJNSA_ILi8EEESH_EEENS5_IJSH_SB_EEEEEEEvNS4_8identityES12_S1C_vS1D_EENS_8epilogue10collective6detail29Sm90TmaWarpSpecializedAdapterINS1G_15DefaultEpilogueISJ_SK_SK_NS1F_6thread17LinearCombinationISJ_Li1EffLNS1K_9ScaleType4KindE0ELNS_15FloatRoundStyleE2ESJ_EENS1_15EpilogueDefaultEEEEEvvEEEEvNT_6ParamsE)
        .other          _ZN7cutlass13device_kernelINS_4gemm6kernel13GemmUniversalIN4cute5tupleIJiiiiEEENS1_10collective13CollectiveMmaINS1_34MainloopSm90TmaGmmaWarpSpecializedILi4ENS5_IJNS4_1CILi1EEESB_SB_EEENS1_35KernelTmaWarpSpecializedCooperativeEEENS5_IJNSA_ILi256EEENSA_ILi64EEENSA_ILi32EEEEEENS_10tfloat32_tENS5_IJlSB_lEEESJ_SK_NS4_8TiledMMAINS4_8MMA_AtomIJNS4_4SM904GMMA29MMA_64x64x8_F32TF32TF32_SS_TNILNSO_7ScaleInE1ELSQ_1EEEEEENS4_6LayoutINS5_IJNSA_ILi2EEESB_SB_EEENS5_IJSB_NSA_ILi0EEESW_EEEEENS5_IJNS4_10UnderscoreESZ_SZ_EEEEENS4_13SM90_TMA_LOADENS4_14ComposedLayoutINS4_7SwizzleILi3ELi4ELi3EEENS4_18smem_ptr_flag_bitsILi32EEENST_INS5_IJNSA_ILi8EEESH_EEENS5_IJSH_SB_EEEEEEEvNS4_8identityES12_S1C_vS1D_EENS_8epilogue10collective6detail29Sm90TmaWarpSpecializedAdapterINS1G_15DefaultEpilogueISJ_SK_SK_NS1F_6thread17LinearCombinationISJ_Li1EffLNS1K_9ScaleType4KindE0ELNS_15FloatRoundStyleE2ESJ_EENS1_15EpilogueDefaultEEEEEvvEEEEvNT_6ParamsE,@"STO_CUDA_ENTRY STV_DEFAULT"
_ZN7cutlass13device_kernelINS_4gemm6kernel13GemmUniversalIN4cute5tupleIJiiiiEEENS1_10collective13CollectiveMmaINS1_34MainloopSm90TmaGmmaWarpSpecializedILi4ENS5_IJNS4_1CILi1EEESB_SB_EEENS1_35KernelTmaWarpSpecializedCooperativeEEENS5_IJNSA_ILi256EEENSA_ILi64EEENSA_ILi32EEEEEENS_10tfloat32_tENS5_IJlSB_lEEESJ_SK_NS4_8TiledMMAINS4_8MMA_AtomIJNS4_4SM904GMMA29MMA_64x64x8_F32TF32TF32_SS_TNILNSO_7ScaleInE1ELSQ_1EEEEEENS4_6LayoutINS5_IJNSA_ILi2EEESB_SB_EEENS5_IJSB_NSA_ILi0EEESW_EEEEENS5_IJNS4_10UnderscoreESZ_SZ_EEEEENS4_13SM90_TMA_LOADENS4_14ComposedLayoutINS4_7SwizzleILi3ELi4ELi3EEENS4_18smem_ptr_flag_bitsILi32EEENST_INS5_IJNSA_ILi8EEESH_EEENS5_IJSH_SB_EEEEEEEvNS4_8identityES12_S1C_vS1D_EENS_8epilogue10collective6detail29Sm90TmaWarpSpecializedAdapterINS1G_15DefaultEpilogueISJ_SK_SK_NS1F_6thread17LinearCombinationISJ_Li1EffLNS1K_9ScaleType4KindE0ELNS_15FloatRoundStyleE2ESJ_EENS1_15EpilogueDefaultEEEEEvvEEEEvNT_6ParamsE:
[----:B------:R-:W0:Y:S01]  /*0000*/  LDC R1, c[0x0][0x28] ;  /* 0x00000a00ff017b82 */ /* 0x000e220000000800 */
[----:B------:R-:W1:Y:S01]  /*0010*/  S2R R18, SR_TID.X ;  /* 0x0000000000127919 */ /* 0x000e620000002100 */
[----:B------:R-:W-:Y:S01]  /*0020*/  ELECT P0, URZ, PT ;  /* 0x00000000003f782f */ /* 0x000fe20003800000 */
[----:B------:R-:W-:Y:S01]  /*0030*/  BSSY B0, `(.L_x_0) ;  /* 0x000000f000007945 */ /* 0x000fe20003800000 */
[--C-:B-1----:R-:W-:Y:S02]  /*0040*/  SHF.R.U32.HI R0, RZ, 0x5, R18.reuse ;  /* 0x00000005ff007819 */ /* 0x102fe40000011612 */
[----:B------:R-:W-:-:S03]  /*0050*/  SHF.R.U32.HI R22, RZ, 0x7, R18 ;  /* 0x00000007ff167819 */ /* 0x000fc60000011612 */
[----:B------:R-:W1:Y:S04]  /*0060*/  SHFL.IDX PT, R5, R0, RZ, 0x1f ;  /* 0x00001fff00057589 */ /* 0x000e6800000e0000 */
[----:B------:R2:W3:Y:S01]  /*0070*/  SHFL.IDX PT, R8, R22, RZ, 0x1f ;  /* 0x00001fff16087589 */ /* 0x0004e200000e0000 */
[----:B-1----:R-:W-:-:S13]  /*0080*/  ISETP.NE.OR P0, PT, R5, RZ, !P0 ;  /* 0x000000ff0500720c */ /* 0x002fda0004705670 */
[----:B0-23--:R-:W-:Y:S05]  /*0090*/  @P0 BRA `(.L_x_1) ;  /* 0x0000000000200947 */ /* 0x00dfea0003800000 */
[----:B------:R-:W-:Y:S02]  /*00a0*/  ULDC.64 UR4, c[0x0][0x198] ;  /* 0x0000660000047ab9 */ /* 0x000fe40000000a00 */
[----:B------:R-:W-:Y:S02]  /*00b0*/  UIADD3 UR6, UP0, UR4, 0xf0, URZ ;  /* 0x000000f004067890 */ /* 0x000fe4000ff1e03f */
[----:B------:R-:W-:Y:S02]  /*00c0*/  UIADD3 UR4, UP1, UR4, 0x1f0, URZ ;  /* 0x000001f004047890 */ /* 0x000fe4000ff3e03f */
[----:B------:R-:W-:Y:S02]  /*00d0*/  UIADD3.X UR7, URZ, UR5, URZ, UP0, !UPT ;  /* 0x000000053f077290 */ /* 0x000fe400087fe43f */
[----:B------:R-:W-:-:S07]  /*00e0*/  UIADD3.X UR5, URZ, UR5, URZ, UP1, !UPT ;  /* 0x000000053f057290 */ /* 0x000fce0008ffe43f */
[----:B------:R0:W-:Y:S02]  /*00f0*/  UTMACCTL.PF [UR6] ;  /* 0x00000000060079b9 */ /* 0x0001e40008040000 */
[----:B------:R0:W-:Y:S02]  /*0100*/  UTMACCTL.PF [UR4] ;  /* 0x00000000040079b9 */ /* 0x0001e40008040000 */
[----:B0-----:R-:W-:Y:S01]  /*0110*/  NOP ;  /* 0x0000000000007918 */ /* 0x001fe20000000000 */
.L_x_1:
[----:B------:R-:W-:Y:S05]  /*0120*/  BSYNC B0 ;  /* 0x0000000000007941 */ /* 0x000fea0003800000 */
.L_x_0:
[----:B------:R-:W0:Y:S02]  /*0130*/  SHFL.IDX PT, R2, R0, RZ, 0x1f ;  /* 0x00001fff00027589 */ /* 0x000e2400000e0000 */
[----:B0-----:R-:W-:-:S13]  /*0140*/  ISETP.NE.AND P0, PT, R2, RZ, PT ;  /* 0x000000ff0200720c */ /* 0x001fda0003f05270 */
[----:B------:R-:W-:Y:S05]  /*0150*/  @P0 BRA `(.L_x_2) ;  /* 0x0000000000580947 */ /* 0x000fea0003800000 */
[----:B------:R-:W0:Y:S01]  /*0160*/  S2UR UR8, SR_CgaCtaId ;  /* 0x00000000000879c3 */ /* 0x000e220000008800 */
[----:B------:R-:W-:Y:S01]  /*0170*/  UMOV UR4, 0x400 ;  /* 0x0000040000047882 */ /* 0x000fe20000000000 */
[----:B------:R-:W-:Y:S01]  /*0180*/  UMOV UR5, 0x1 ;  /* 0x0000000100057882 */ /* 0x000fe20000000000 */
[----:B------:R-:W-:Y:S01]  /*0190*/  UMOV UR6, 0x100 ;  /* 0x0000010000067882 */ /* 0x000fe20000000000 */
[----:B------:R-:W-:Y:S01]  /*01a0*/  ELECT P0, URZ, PT ;  /* 0x00000000003f782f */ /* 0x000fe20003800000 */
[----:B------:R-:W-:-:S04]  /*01b0*/  UIADD3 UR6, -UR6, 0x100000, URZ ;  /* 0x0010000006067890 */ /* 0x000fc8000fffe13f */
[----:B------:R-:W-:Y:S02]  /*01c0*/  USHF.L.U32 UR7, UR6, 0xb, URZ ;  /* 0x0000000b06077899 */ /* 0x000fe4000800063f */
[----:B------:R-:W-:Y:S02]  /*01d0*/  USHF.L.U32 UR6, UR6, 0x1, URZ ;  /* 0x0000000106067899 */ /* 0x000fe4000800063f */
[----:B0-----:R-:W-:Y:S02]  /*01e0*/  ULEA UR8, UR8, UR4, 0x18 ;  /* 0x0000000408087291 */ /* 0x001fe4000f8ec03f */
[----:B------:R-:W-:-:S04]  /*01f0*/  UIADD3 UR4, -UR5, 0x100000, URZ ;  /* 0x0010000005047890 */ /* 0x000fc8000fffe13f */
[----:B------:R-:W-:Y:S02]  /*0200*/  USHF.L.U32 UR5, UR4, 0xb, URZ ;  /* 0x0000000b04057899 */ /* 0x000fe4000800063f */
[----:B------:R-:W-:Y:S01]  /*0210*/  USHF.L.U32 UR4, UR4, 0x1, URZ ;  /* 0x0000000104047899 */ /* 0x000fe2000800063f */
[----:B------:R-:W0:Y:S11]  /*0220*/  FENCE.VIEW.ASYNC.S ;  /* 0x00000000000073c6 */ /* 0x000e360000000000 */
[----:B0-----:R0:W1:Y:S01]  /*0230*/  SYNCS.EXCH.64 URZ, [UR8], UR4 ;  /* 0x00000004083f75b2 */ /* 0x0010620008000100 */
[----:B------:R0:W2:Y:S01]  /*0240*/  SYNCS.EXCH.64 URZ, [UR8+0x20], UR6 ;  /* 0x00002006083f75b2 */ /* 0x0000a20008000100 */
[----:B------:R0:W3:Y:S01]  /*0250*/  SYNCS.EXCH.64 URZ, [UR8+0x8], UR4 ;  /* 0x00000804083f75b2 */ /* 0x0000e20008000100 */
[----:B------:R0:W4:Y:S01]  /*0260*/  SYNCS.EXCH.64 URZ, [UR8+0x28], UR6 ;  /* 0x00002806083f75b2 */ /* 0x0001220008000100 */
[----:B------:R0:W0:Y:S01]  /*0270*/  SYNCS.EXCH.64 URZ, [UR8+0x10], UR4 ;  /* 0x00001004083f75b2 */ /* 0x0000220008000100 */
[----:B------:R0:W0:Y:S01]  /*0280*/  SYNCS.EXCH.64 URZ, [UR8+0x30], UR6 ;  /* 0x00003006083f75b2 */ /* 0x0000220008000100 */
[----:B------:R0:W0:Y:S01]  /*0290*/  SYNCS.EXCH.64 URZ, [UR8+0x18], UR4 ;  /* 0x00001804083f75b2 */ /* 0x0000220008000100 */
[----:B------:R0:W0:Y:S01]  /*02a0*/  SYNCS.EXCH.64 URZ, [UR8+0x38], UR6 ;  /* 0x00003806083f75b2 */ /* 0x0000220008000100 */
[----:B------:R-:W-:Y:S01]  /*02b0*/  NOP ;  /* 0x0000000000007918 */ /* 0x000fe20000000000 */
.L_x_2:
[----:B------:R-:W5:Y:S01]  /*02c0*/  SHFL.IDX PT, R0, R0, RZ, 0x1f ;  /* 0x00001fff00007589 */ /* 0x000f6200000e0000 */
[----:B------:R-:W1:Y:S01]  /*02d0*/  LDC R2, c[0x0][0x65c] ;  /* 0x00019700ff027b82 */ /* 0x000e620000000800 */
[----:B------:R-:W-:Y:S02]  /*02e0*/  ELECT P0, URZ, PT ;  /* 0x00000000003f782f */ /* 0x000fe40003800000 */
[----:B------:R-:W-:Y:S01]  /*02f0*/  LOP3.LUT R6, R6, 0xfffff7ff, RZ, 0xc0, !PT ;  /* 0xfffff7ff06067812 */ /* 0x000fe200078ec0ff */
[----:B------:R-:W2:Y:S01]  /*0300*/  S2R R3, SR_CTAID.Y ;  /* 0x0000000000037919 */ /* 0x000ea20000002600 */
[----:B0-----:R-:W-:Y:S01]  /*0310*/  UMOV UR4, 0x20 ;  /* 0x0000002000047882 */ /* 0x001fe20000000000 */
[----:B------:R-:W-:Y:S01]  /*0320*/  ISETP.NE.AND P2, PT, R8, RZ, PT ;  /* 0x000000ff0800720c */ /* 0x000fe20003f45270 */
[----:B------:R-:W-:Y:S01]  /*0330*/  NOP ;  /* 0x0000000000007918 */ /* 0x000fe20000000000 */
[----:B------:R-:W0:Y:S01]  /*0340*/  S2R R4, SR_CTAID.X ;  /* 0x0000000000047919 */ /* 0x000e220000002500 */
[----:B------:R-:W-:Y:S01]  /*0350*/  NOP ;  /* 0x0000000000007918 */ /* 0x000fe20000000000 */
[----:B-----5:R-:W-:-:S02]  /*0360*/  ISETP.NE.OR P0, PT, R0, RZ, !P0 ;  /* 0x000000ff0000720c */ /* 0x020fc40004705670 */
[----:B-1----:R-:W-:-:S11]  /*0370*/  ISETP.NE.AND P3, PT, R2, 0x1, PT ;  /* 0x000000010200780c */ /* 0x002fd60003f65270 */
[----:B------:R-:W-:Y:S01]  /*0380*/  VOTEU.ALL UP0, P0 ;  /* 0x00000000003f7886 */ /* 0x000fe20000000000 */
[----:B------:R-:W-:Y:S01]  /*0390*/  VOTEU.ALL UP1, P0 ;  /* 0x00000000003f7886 */ /* 0x000fe20000020000 */
[----:B------:R-:W-:Y:S01]  /*03a0*/  @P3 LOP3.LUT R6, R6, 0x800, RZ, 0xfc, !PT ;  /* 0x0000080006063812 */ /* 0x000fe200078efcff */
[----:B------:R-:W0:Y:S01]  /*03b0*/  @P3 LDC R17, c[0x0][0x10] ;  /* 0x00000400ff113b82 */ /* 0x000e220000000800 */
[----:B------:R-:W-:Y:S01]  /*03c0*/  SHF.R.S32.HI R6, RZ, 0x1f, R5 ;  /* 0x0000001fff067819 */ /* 0x000fe20000011405 */
[----:B------:R-:W-:Y:S01]  /*03d0*/  @!UP0 UMOV UR6, 0x400 ;  /* 0x0000040000068882 */ /* 0x000fe20000000000 */
[----:B------:R-:W-:-:S04]  /*03e0*/  @!UP0 UIADD3 UR4, -UR4, 0x100000, URZ ;  /* 0x0010000004048890 */ /* 0x000fc8000fffe13f */
[----:B------:R-:W-:Y:S02]  /*03f0*/  @!UP0 USHF.L.U32 UR5, UR4, 0xb, URZ ;  /* 0x0000000b04058899 */ /* 0x000fe4000800063f */
[----:B------:R-:W-:Y:S01]  /*0400*/  @!UP0 USHF.L.U32 UR4, UR4, 0x1, URZ ;  /* 0x0000000104048899 */ /* 0x000fe2000800063f */
[----:B------:R-:W-:Y:S01]  /*0410*/  @P3 IMAD.MOV.U32 R7, RZ, RZ, RZ ;  /* 0x000000ffff073224 */ /* 0x000fe200078e00ff */
[----:B------:R-:W-:Y:S01]  /*0420*/  LEA.HI R6, R6, R5, RZ, 0x2 ;  /* 0x0000000506067211 */ /* 0x000fe200078f10ff */
[----:B------:R-:W-:Y:S01]  /*0430*/  @P3 IMAD.MOV.U32 R11, RZ, RZ, RZ ;  /* 0x000000ffff0b3224 */ /* 0x000fe200078e00ff */
[----:B------:R-:W1:Y:S02]  /*0440*/  @!UP0 S2UR UR7, SR_CgaCtaId ;  /* 0x00000000000789c3 */ /* 0x000e640000008800 */
[----:B------:R-:W-:Y:S01]  /*0450*/  LOP3.LUT R0, R6, 0xfffffffc, RZ, 0xc0, !PT ;  /* 0xfffffffc06007812 */ /* 0x000fe200078ec0ff */
[----:B--2---:R-:W-:-:S04]  /*0460*/  @P3 IMAD.MOV.U32 R6, RZ, RZ, R3 ;  /* 0x000000ffff063224 */ /* 0x004fc800078e0003 */
[----:B------:R-:W-:Y:S01]  /*0470*/  IMAD.IADD R0, R5, 0x1, -R0 ;  /* 0x0000000105007824 */ /* 0x000fe200078e0a00 */
[----:B------:R-:W2:Y:S01]  /*0480*/  @!P3 LDC R9, c[0x0][0xc] ;  /* 0x00000300ff09bb82 */ /* 0x000ea20000000800 */
[----:B------:R-:W-:Y:S02]  /*0490*/  IMAD.MOV.U32 R5, RZ, RZ, RZ ;  /* 0x000000ffff057224 */ /* 0x000fe400078e00ff */
[----:B0-----:R-:W-:-:S04]  /*04a0*/  @P3 IMAD.WIDE.U32 R16, R4, R17, R6 ;  /* 0x0000001104103225 */ /* 0x001fc800078e0006 */
[----:B------:R-:W-:Y:S01]  /*04b0*/  @P3 IMAD.IADD R17, R17, 0x1, R11 ;  /* 0x0000000111113824 */ /* 0x000fe200078e020b */
[----:B-1----:R-:W-:Y:S01]  /*04c0*/  @!UP0 ULEA UR6, UR7, UR6, 0x18 ;  /* 0x0000000607068291 */ /* 0x002fe2000f8ec03f */
[----:B------:R-:W-:Y:S01]  /*04d0*/  VOTEU.ALL UP0, P0 ;  /* 0x00000000003f7886 */ /* 0x000fe20000000000 */
[----:B------:R-:W-:-:S04]  /*04e0*/  ISETP.NE.AND P0, PT, R0, 0x3, PT ;  /* 0x000000030000780c */ /* 0x000fc80003f05270 */
[----:B------:R-:W-:Y:S01]  /*04f0*/  ISETP.EQ.OR P0, PT, R0, RZ, !P0 ;  /* 0x000000ff0000720c */ /* 0x000fe20004702670 */
[----:B--2---:R-:W-:-:S03]  /*0500*/  @!P3 IMAD.WIDE.U32 R6, R9, R3, R4 ;  /* 0x000000030906b225 */ /* 0x004fc600078e0004 */
[C---:B------:R-:W-:Y:S01]  /*0510*/  ISETP.EQ.AND P0, PT, R8.reuse, RZ, P0 ;  /* 0x000000ff0800720c */ /* 0x040fe20000702270 */
[----:B------:R-:W-:Y:S01]  /*0520*/  VIADD R8, R8, 0xffffffff ;  /* 0xffffffff08087836 */ /* 0x000fe20000000000 */
[----:B------:R-:W0:Y:S02]  /*0530*/  FENCE.VIEW.ASYNC.S ;  /* 0x00000000000073c6 */ /* 0x000e240000000000 */
[----:B0-----:R0:W3:Y:S01]  /*0540*/  @!UP0 SYNCS.EXCH.64 URZ, [UR6+0x50], UR4 ;  /* 0x00005004063f85b2 */ /* 0x0010e20008000100 */
[----:B------:R-:W-:Y:S01]  /*0550*/  @!P3 IMAD.MOV.U32 R16, RZ, RZ, R6 ;  /* 0x000000ffff10b224 */ /* 0x000fe200078e0006 */
[----:B------:R-:W-:Y:S01]  /*0560*/  SEL R19, RZ, 0x1, !P0 ;  /* 0x00000001ff137807 */ /* 0x000fe20004000000 */
[----:B------:R-:W-:Y:S01]  /*0570*/  @!P3 IMAD.MOV.U32 R17, RZ, RZ, R7 ;  /* 0x000000ffff11b224 */ /* 0x000fe200078e0007 */
[----:B------:R-:W-:-:S04]  /*0580*/  ISETP.GE.U32.AND P1, PT, R8, 0x2, PT ;  /* 0x000000020800780c */ /* 0x000fc80003f26070 */
[----:B------:R-:W-:Y:S01]  /*0590*/  SEL R19, R19, 0x2, P1 ;  /* 0x0000000213137807 */ /* 0x000fe20000800000 */
[----:B------:R0:W3:Y:S01]  /*05a0*/  @!UP1 SYNCS.EXCH.64 URZ, [UR6+0x58], UR4 ;  /* 0x00005804063f95b2 */ /* 0x0000e20008000100 */
[----:B------:R-:W-:Y:S01]  /*05b0*/  NOP ;  /* 0x0000000000007918 */ /* 0x000fe20000000000 */
[----:B---34-:R-:W-:Y:S06]  /*05c0*/  BAR.SYNC.DEFER_BLOCKING 0x0 ;  /* 0x0000000000007b1d */ /* 0x018fec0000010000 */
[----:B------:R-:W-:Y:S05]  /*05d0*/  @!P2 BRA `(.L_x_3) ;  /* 0x000000680068a947 */ /* 0x000fea0003800000 */
[----:B------:R-:W-:-:S13]  /*05e0*/  ISETP.GT.U32.AND P0, PT, R8, 0x1, PT ;  /* 0x000000010800780c */ /* 0x000fda0003f04070 */
[----:B0-----:R-:W-:Y:S05]  /*05f0*/  @P0 EXIT ;  /* 0x000000000000094d */ /* 0x001fea0003800000 */
[----:B------:R-:W-:Y:S01]  /*0600*/  ULDC.64 UR4, c[0x0][0x650] ;  /* 0x0001940000047ab9 */ /* 0x000fe20000000a00 */
[----:B------:R-:W-:Y:S01]  /*0610*/  PRMT R0, RZ, 0x7610, R0 ;  /* 0x00007610ff007816 */ /* 0x000fe20000000000 */
[----:B------:R-:W-:Y:S01]  /*0620*/  IMAD.MOV.U32 R100, RZ, RZ, -0x1 ;  /* 0xffffffffff647424 */ /* 0x000fe200078e00ff */
[----:B------:R-:W-:Y:S01]  /*0630*/  ISETP.GE.U32.AND P0, PT, R16, UR4, PT ;  /* 0x0000000410007c0c */ /* 0x000fe2000bf06070 */
[----:B------:R-:W-:Y:S02]  /*0640*/  IMAD.MOV.U32 R90, RZ, RZ, -0x1 ;  /* 0xffffffffff5a7424 */ /* 0x000fe400078e00ff */
[----:B------:R-:W-:Y:S01]  /*0650*/  IMAD.MOV.U32 R23, RZ, RZ, -0x1 ;  /* 0xffffffffff177424 */ /* 0x000fe200078e00ff */
[----:B------:R-:W-:-:S13]  /*0660*/  ISETP.GE.U32.AND.EX P0, PT, R17, UR5, PT, P0 ;  /* 0x0000000511007c0c */ /* 0x000fda000bf06100 */
[----:B------:R-:W-:Y:S05]  /*0670*/  @P0 BRA `(.L_x_4) ;  /* 0x0000000400540947 */ /* 0x000fea0003800000 */
[----:B------:R-:W0:Y:S01]  /*0680*/  LDC.64 R14, c[0x0][0x628] ;  /* 0x00018a00ff0e7b82 */ /* 0x000e220000000a00 */
[----:B------:R-:W-:Y:S02]  /*0690*/  IMAD.MOV.U32 R6, RZ, RZ, R16 ;  /* 0x000000ffff067224 */ /* 0x000fe400078e0010 */
[----:B------:R-:W-:-:S05]  /*06a0*/  IMAD.MOV.U32 R7, RZ, RZ, R17 ;  /* 0x000000ffff077224 */ /* 0x000fca00078e0011 */
[----:B------:R-:W1:Y:S08]  /*06b0*/  LDC R0, c[0x0][0x630] ;  /* 0x00018c00ff007b82 */ /* 0x000e700000000800 */
[----:B------:R-:W2:Y:S01]  /*06c0*/  LDC.64 R20, c[0x0][0x620] ;  /* 0x00018800ff147b82 */ /* 0x000ea20000000a00 */
[----:B0-----:R-:W-:-:S04]  /*06d0*/  ISETP.NE.U32.AND P0, PT, R14, RZ, PT ;  /* 0x000000ff0e00720c */ /* 0x001fc80003f05070 */
[----:B------:R-:W-:-:S13]  /*06e0*/  ISETP.NE.AND.EX P0, PT, R15, RZ, PT, P0 ;  /* 0x000000ff0f00720c */ /* 0x000fda0003f05300 */
[----:B-12---:R-:W-:Y:S05]  /*06f0*/  @!P0 BRA `(.L_x_5) ;  /* 0x0000000000288947 */ /* 0x006fea0003800000 */
[----:B------:R-:W0:Y:S02]  /*0700*/  LDC R11, c[0x0][0x634] ;  /* 0x00018d00ff0b7b82 */ /* 0x000e240000000800 */
[----:B0-----:R-:W-:-:S05]  /*0710*/  IADD3 R11, P0, R16, R11, RZ ;  /* 0x0000000b100b7210 */ /* 0x001fca0007f1e0ff */
[----:B------:R-:W-:-:S04]  /*0720*/  IMAD.X R13, RZ, RZ, R17, P0 ;  /* 0x000000ffff0d7224 */ /* 0x000fc800000e0611 */
[----:B------:R-:W-:-:S04]  /*0730*/  IMAD.WIDE.U32 R6, R13, R14, RZ ;  /* 0x0000000e0d067225 */ /* 0x000fc800078e00ff */
[----:B------:R-:W-:-:S04]  /*0740*/  IMAD.WIDE.U32 R8, P0, R11, R15, R6 ;  /* 0x0000000f0b087225 */ /* 0x000fc80007800006 */
[----:B------:R-:W-:-:S04]  /*0750*/  IMAD.WIDE.U32 R6, R11, R14, RZ ;  /* 0x0000000e0b067225 */ /* 0x000fc800078e00ff */
[----:B------:R-:W-:Y:S01]  /*0760*/  IMAD.X R11, RZ, RZ, RZ, P0 ;  /* 0x000000ffff0b7224 */ /* 0x000fe200000e06ff */
[----:B------:R-:W-:Y:S01]  /*0770*/  IADD3 RZ, P0, R7, R8, RZ ;  /* 0x0000000807ff7210 */ /* 0x000fe20007f1e0ff */
[----:B------:R-:W-:-:S04]  /*0780*/  IMAD.MOV.U32 R10, RZ, RZ, R9 ;  /* 0x000000ffff0a7224 */ /* 0x000fc800078e0009 */
[----:B------:R-:W-:-:S08]  /*0790*/  IMAD.WIDE.U32.X R6, R13, R15, R10, P0 ;  /* 0x0000000f0d067225 */ /* 0x000fd000000e040a */
.L_x_5:
[-CC-:B------:R-:W-:Y:S01]  /*07a0*/  SHF.R.U64 R23, R6, R0.reuse, R7.reuse ;  /* 0x0000000006177219 */ /* 0x180fe20000001207 */
[----:B------:R-:W0:Y:S01]  /*07b0*/  LDC R10, c[0x0][0x618] ;  /* 0x00018600ff0a7b82 */ /* 0x000e220000000800 */
[----:B------:R-:W-:Y:S01]  /*07c0*/  SHF.R.U32.HI R5, RZ, R0, R7 ;  /* 0x00000000ff057219 */ /* 0x000fe20000011607 */
[----:B------:R-:W-:Y:S01]  /*07d0*/  ULDC UR4, c[0x0][0x150] ;  /* 0x0000540000047ab9 */ /* 0x000fe20000000800 */
[----:B------:R-:W-:Y:S02]  /*07e0*/  IADD3 R9, P0, RZ, -R23, RZ ;  /* 0x80000017ff097210 */ /* 0x000fe40007f1e0ff */
[----:B------:R-:W-:-:S03]  /*07f0*/  I2FP.F32.U32 R0, R4 ;  /* 0x0000000400007245 */ /* 0x000fc60000201000 */
[----:B------:R-:W1:Y:S01]  /*0800*/  LDC.64 R28, c[0x0][0x640] ;  /* 0x00019000ff1c7b82 */ /* 0x000e620000000a00 */
[----:B------:R-:W-:Y:S02]  /*0810*/  IMAD.X R11, RZ, RZ, ~R5, P0 ;  /* 0x000000ffff0b7224 */ /* 0x000fe400000e0e05 */
[----:B------:R-:W-:Y:S01]  /*0820*/  FMUL R0, R0, UR4 ;  /* 0x0000000400007c20 */ /* 0x000fe20008400000 */
[----:B------:R-:W-:Y:S01]  /*0830*/  IMAD.WIDE.U32 R6, R9, R20, R16 ;  /* 0x0000001409067225 */ /* 0x000fe200078e0010 */
[----:B------:R-:W-:-:S03]  /*0840*/  ULDC UR4, c[0x0][0x154] ;  /* 0x0000550000047ab9 */ /* 0x000fc60000000800 */
[----:B------:R-:W-:Y:S01]  /*0850*/  IMAD R8, R11, R20, RZ ;  /* 0x000000140b087224 */ /* 0x000fe200078e02ff */
[----:B------:R-:W2:Y:S01]  /*0860*/  LDC R5, c[0x0][0x144] ;  /* 0x00005100ff057b82 */ /* 0x000ea20000000800 */
[----:B------:R-:W3:Y:S02]  /*0870*/  F2I.U32.TRUNC.NTZ R0, R0 ;  /* 0x0000000000007305 */ /* 0x000ee4000020f000 */
[----:B------:R-:W-:-:S04]  /*0880*/  IMAD R9, R9, R21, R8 ;  /* 0x0000001509097224 */ /* 0x000fc800078e0208 */
[----:B------:R-:W-:Y:S01]  /*0890*/  IMAD.IADD R7, R7, 0x1, R9 ;  /* 0x0000000107077824 */ /* 0x000fe200078e0209 */
[----:B------:R-:W4:Y:S01]  /*08a0*/  LDC R12, c[0x0][0x608] ;  /* 0x00018200ff0c7b82 */ /* 0x000f220000000800 */
[----:B------:R-:W-:-:S03]  /*08b0*/  IMAD.MOV.U32 R9, RZ, RZ, -0x1 ;  /* 0xffffffffff097424 */ /* 0x000fc600078e00ff */
[-CC-:B0-----:R-:W-:Y:S02]  /*08c0*/  SHF.R.U64 R20, R6, R10.reuse, R7.reuse ;  /* 0x0000000a06147219 */ /* 0x181fe40000001207 */
[----:B------:R-:W-:Y:S02]  /*08d0*/  I2FP.F32.U32 R6, R3 ;  /* 0x0000000300067245 */ /* 0x000fe40000201000 */
[----:B------:R-:W0:Y:S01]  /*08e0*/  LDC R26, c[0x0][0x658] ;  /* 0x00019600ff1a7b82 */ /* 0x000e220000000800 */
[----:B-1----:R-:W-:Y:S01]  /*08f0*/  ISETP.NE.U32.AND P0, PT, R28, RZ, PT ;  /* 0x000000ff1c00720c */ /* 0x002fe20003f05070 */
[----:B---3--:R-:W-:Y:S01]  /*0900*/  IMAD.MOV R8, RZ, RZ, -R0 ;  /* 0x000000ffff087224 */ /* 0x008fe200078e0a00 */
[----:B------:R-:W-:Y:S01]  /*0910*/  SHF.R.U32.HI R7, RZ, R10, R7 ;  /* 0x0000000aff077219 */ /* 0x000fe20000011607 */
[----:B------:R-:W-:Y:S01]  /*0920*/  FMUL R6, R6, UR4 ;  /* 0x0000000406067c20 */ /* 0x000fe20008400000 */
[----:B------:R-:W-:-:S03]  /*0930*/  ISETP.NE.AND.EX P0, PT, R29, RZ, PT, P0 ;  /* 0x000000ff1d00720c */ /* 0x000fc60003f05300 */
[----:B------:R-:W1:Y:S01]  /*0940*/  LDC R14, c[0x0][0x148] ;  /* 0x00005200ff0e7b82 */ /* 0x000e620000000800 */
[----:B--2---:R-:W-:-:S07]  /*0950*/  IMAD R0, R5, R8, R4 ;  /* 0x0000000805007224 */ /* 0x004fce00078e0204 */
[----:B------:R-:W2:Y:S01]  /*0960*/  LDC R24, c[0x0][0x600] ;  /* 0x00018000ff187b82 */ /* 0x000ea20000000800 */
[-CC-:B----4-:R-:W-:Y:S02]  /*0970*/  SHF.R.U64 R30, R20, R12.reuse, R7.reuse ;  /* 0x0000000c141e7219 */ /* 0x190fe40000001207 */
[----:B------:R-:W-:Y:S01]  /*0980*/  SHF.R.U32.HI R5, RZ, R12, R7 ;  /* 0x0000000cff057219 */ /* 0x000fe20000011607 */
[----:B------:R-:W-:Y:S01]  /*0990*/  IMAD.MOV.U32 R7, RZ, RZ, 0x1 ;  /* 0x00000001ff077424 */ /* 0x000fe200078e00ff */
[----:B------:R3:W4:Y:S03]  /*09a0*/  F2I.U32.TRUNC.NTZ R12, R6 ;  /* 0x00000006000c7305 */ /* 0x000726000020f000 */
[----:B------:R-:W1:Y:S01]  /*09b0*/  LDC R15, c[0x0][0x648] ;  /* 0x00019200ff0f7b82 */ /* 0x000e620000000800 */
[-C--:B0-----:R-:W-:Y:S02]  /*09c0*/  SHF.L.U32 R4, R9, R26.reuse, RZ ;  /* 0x0000001a09047219 */ /* 0x081fe400000006ff */
[----:B------:R-:W-:-:S02]  /*09d0*/  SHF.R.U64 R32, R30, R26, R5 ;  /* 0x0000001a1e207219 */ /* 0x000fc40000001205 */
[----:B------:R-:W-:Y:S02]  /*09e0*/  LOP3.LUT R11, RZ, R4, RZ, 0x33, !PT ;  /* 0x00000004ff0b7212 */ /* 0x000fe400078e33ff */
[-C--:B------:R-:W-:Y:S01]  /*09f0*/  SHF.R.U32.HI R5, RZ, R26.reuse, R5 ;  /* 0x0000001aff057219 */ /* 0x080fe20000011605 */
[----:B------:R-:W0:Y:S01]  /*0a00*/  LDC R21, c[0x0][0x638] ;  /* 0x00018e00ff157b82 */ /* 0x000e220000000800 */
[----:B------:R-:W-:Y:S01]  /*0a10*/  SHF.L.U32 R10, R7, R26, RZ ;  /* 0x0000001a070a7219 */ /* 0x000fe200000006ff */
[----:B------:R-:W-:-:S06]  /*0a20*/  IMAD.MOV.U32 R4, RZ, RZ, R32 ;  /* 0x000000ffff047224 */ /* 0x000fcc00078e0020 */
[----:B------:R-:W0:Y:S01]  /*0a30*/  LDC R100, c[0x0][0x610] ;  /* 0x00018400ff647b82 */ /* 0x000e220000000800 */
[----:B---34-:R-:W-:Y:S05]  /*0a40*/  @!P0 BRA `(.L_x_6) ;  /* 0x0000000000288947 */ /* 0x018fea0003800000 */
[----:B------:R-:W3:Y:S02]  /*0a50*/  LDC R9, c[0x0][0x64c] ;  /* 0x00019300ff097b82 */ /* 0x000ee40000000800 */
[----:B---3--:R-:W-:-:S05]  /*0a60*/  IADD3 R9, P0, R32, R9, RZ ;  /* 0x0000000920097210 */ /* 0x008fca0007f1e0ff */
        /* <DEDUP_REMOVED lines=8> */
.L_x_6:
[----:B-1----:R-:W-:Y:S01]  /*0af0*/  SHF.R.U64 R4, R4, R15, R5 ;  /* 0x0000000f04047219 */ /* 0x002fe20000001205 */
[----:B--2---:R-:W-:Y:S01]  /*0b00*/  VIADD R5, R24, 0xffffffff ;  /* 0xffffffff18057836 */ /* 0x004fe20000000000 */
[----:B------:R-:W-:Y:S01]  /*0b10*/  LOP3.LUT R11, R30, R11, RZ, 0xc0, !PT ;  /* 0x0000000b1e0b7212 */ /* 0x000fe200078ec0ff */
[----:B------:R-:W-:Y:S02]  /*0b20*/  IMAD.MOV R12, RZ, RZ, -R12 ;  /* 0x000000ffff0c7224 */ /* 0x000fe400078e0a0c */
[----:B------:R-:W-:Y:S01]  /*0b30*/  IMAD.MOV R6, RZ, RZ, -R4 ;  /* 0x000000ffff067224 */ /* 0x000fe200078e0a04 */
[----:B------:R-:W-:Y:S01]  /*0b40*/  LOP3.LUT R5, R20, R5, RZ, 0xc0, !PT ;  /* 0x0000000514057212 */ /* 0x000fe200078ec0ff */
[----:B------:R-:W-:Y:S02]  /*0b50*/  @P3 IMAD R0, R14, R12, R3 ;  /* 0x0000000c0e003224 */ /* 0x000fe400078e0203 */
[----:B------:R-:W-:Y:S02]  /*0b60*/  IMAD R11, R10, R4, R11 ;  /* 0x000000040a0b7224 */ /* 0x000fe400078e020b */
[----:B0-----:R-:W-:-:S02]  /*0b70*/  IMAD R3, R6, R21, R32 ;  /* 0x0000001506037224 */ /* 0x001fc400078e0220 */
[----:B------:R-:W-:Y:S02]  /*0b80*/  IMAD R100, R11, R100, R0 ;  /* 0x000000640b647224 */ /* 0x000fe400078e0200 */
[----:B------:R-:W-:Y:S02]  /*0b90*/  IMAD R3, R3, R24, R5 ;  /* 0x0000001803037224 */ /* 0x000fe400078e0205 */
[----:B------:R-:W-:-:S03]  /*0ba0*/  IMAD.MOV.U32 R0, RZ, RZ, 0x1 ;  /* 0x00000001ff007424 */ /* 0x000fc600078e00ff */
[----:B------:R-:W-:Y:S02]  /*0bb0*/  SEL R90, R3, R100, !P3 ;  /* 0x00000064035a7207 */ /* 0x000fe40005800000 */
[----:B------:R-:W-:-:S07]  /*0bc0*/  SEL R100, R100, R3, !P3 ;  /* 0x0000000364647207 */ /* 0x000fce0005800000 */
.L_x_4:
[----:B------:R-:W-:-:S08]  /*0bd0*/  NOP ;  /* 0x0000000000007918 */ /* 0x000fd00000000000 */
[----:B------:R-:W0:Y:S02]  /*0be0*/  USETMAXREG.TRY_ALLOC.CTAPOOL UP0, 0xe8 ;  /* 0x000000e8000079c8 */ /* 0x000e240008000600 */
[----:B0-----:R-:W-:-:S13]  /*0bf0*/  PLOP3.LUT P0, PT, PT, PT, UP0, 0x80, 0x0 ;  /* 0x000000000000781c */ /* 0x001fda0003f0f008 */
[----:B------:R-:W-:Y:S05]  /*0c00*/  @!P0 BRA `(.L_x_4) ;  /* 0xfffffffc00f08947 */ /* 0x000fea000383ffff */
[----:B------:R-:W-:Y:S01]  /*0c10*/  ULDC.64 UR4, c[0x0][0x598] ;  /* 0x0001660000047ab9 */ /* 0x000fe20000000a00 */
[----:B------:R-:W-:Y:S01]  /*0c20*/  ULDC.64 UR36, c[0x0][0x208] ;  /* 0x0000820000247ab9 */ /* 0x000fe20000000a00 */
[----:B------:R-:W-:-:S04]  /*0c30*/  ISETP.NE.U32.AND P0, PT, RZ, UR4, PT ;  /* 0x00000004ff007c0c */ /* 0x000fc8000bf05070 */
[----:B------:R-:W-:-:S13]  /*0c40*/  ISETP.NE.AND.EX P0, PT, RZ, UR5, PT, P0 ;  /* 0x00000005ff007c0c */ /* 0x000fda000bf05300 */
[----:B------:R-:W-:Y:S05]  /*0c50*/  @!P0 BRA `(.L_x_7) ;  /* 0x00000000001c8947 */ /* 0x000fea0003800000 */
[----:B------:R-:W0:Y:S02]  /*0c60*/  LDC.64 R4, c[0x0][0x598] ;  /* 0x00016600ff047b82 */ /* 0x000e240000000a00 */
[----:B0-----:R-:W2:Y:S02]  /*0c70*/  LDG.E.64 R4, desc[UR36][R4.64] ;  /* 0x0000002404047981 */ /* 0x001ea4000c1e1b00 */
[----:B--2---:R-:W-:-:S04]  /*0c80*/  ISETP.NE.U32.AND P0, PT, R4, RZ, PT ;  /* 0x000000ff0400720c */ /* 0x004fc80003f05070 */
[----:B------:R-:W-:-:S13]  /*0c90*/  ISETP.NE.AND.EX P0, PT, R5, RZ, PT, P0 ;  /* 0x000000ff0500720c */ /* 0x000fda0003f05300 */
[----:B------:R-:W-:Y:S05]  /*0ca0*/  @!P0 BRA `(.L_x_7) ;  /* 0x0000000000088947 */ /* 0x000fea0003800000 */
[----:B------:R0:W5:Y:S01]  /*0cb0*/  LD.E R88, desc[UR36][R4.64] ;  /* 0x0000002404587980 */ /* 0x000162000c101900 */
[----:B------:R-:W-:Y:S05]  /*0cc0*/  BRA `(.L_x_8) ;  /* 0x0000000000247947 */ /* 0x000fea0003800000 */
.L_x_7:
[----:B------:R-:W-:Y:S02]  /*0cd0*/  ULDC.64 UR4, c[0x0][0x588] ;  /* 0x0001620000047ab9 */ /* 0x000fe40000000a00 */
[----:B------:R-:W-:-:S04]  /*0ce0*/  ISETP.NE.U32.AND P0, PT, RZ, UR4, PT ;  /* 0x00000004ff007c0c */ /* 0x000fc8000bf05070 */
[----:B------:R-:W-:-:S13]  /*0cf0*/  ISETP.NE.AND.EX P0, PT, RZ, UR5, PT, P0 ;  /* 0x00000005ff007c0c */ /* 0x000fda000bf05300 */
[----:B------:R-:W-:Y:S05]  /*0d00*/  @!P0 BRA `(.L_x_9) ;  /* 0x00000000000c8947 */ /* 0x000fea0003800000 */
[----:B------:R-:W0:Y:S02]  /*0d10*/  LDC.64 R88, c[0x0][0x588] ;  /* 0x00016200ff587b82 */ /* 0x000e240000000a00 */
[----:B0-----:R1:W5:Y:S01]  /*0d20*/  LDG.E R88, desc[UR36][R88.64] ;  /* 0x0000002458587981 */ /* 0x001362000c1e1900 */
[----:B------:R-:W-:Y:S05]  /*0d30*/  BRA `(.L_x_8) ;  /* 0x0000000000087947 */ /* 0x000fea0003800000 */
.L_x_9:
[----:B------:R-:W-:Y:S02]  /*0d40*/  ULDC UR4, c[0x0][0x580] ;  /* 0x0001600000047ab9 */ /* 0x000fe40000000800 */
[----:B------:R-:W-:-:S07]  /*0d50*/  IMAD.U32 R88, RZ, RZ, UR4 ;  /* 0x00000004ff587e24 */ /* 0x000fce000f8e00ff */
.L_x_8:
[----:B------:R-:W-:Y:S02]  /*0d60*/  ULDC.64 UR4, c[0x0][0x5a0] ;  /* 0x0001680000047ab9 */ /* 0x000fe40000000a00 */
[----:B------:R-:W-:-:S04]  /*0d70*/  ISETP.NE.U32.AND P0, PT, RZ, UR4, PT ;  /* 0x00000004ff007c0c */ /* 0x000fc8000bf05070 */
[----:B------:R-:W-:-:S13]  /*0d80*/  ISETP.NE.AND.EX P0, PT, RZ, UR5, PT, P0 ;  /* 0x00000005ff007c0c */ /* 0x000fda000bf05300 */
[----:B------:R-:W-:Y:S05]  /*0d90*/  @!P0 BRA `(.L_x_10) ;  /* 0x00000000001c8947 */ /* 0x000fea0003800000 */
[----:B0-----:R-:W0:Y:S02]  /*0da0*/  LDC.64 R4, c[0x0][0x5a0] ;  /* 0x00016800ff047b82 */ /* 0x001e240000000a00 */
[----:B0-----:R-:W2:Y:S02]  /*0db0*/  LDG.E.64 R4, desc[UR36][R4.64] ;  /* 0x0000002404047981 */ /* 0x001ea4000c1e1b00 */
[----:B--2---:R-:W-:-:S04]  /*0dc0*/  ISETP.NE.U32.AND P0, PT, R4, RZ, PT ;  /* 0x000000ff0400720c */ /* 0x004fc80003f05070 */
[----:B------:R-:W-:-:S13]  /*0dd0*/  ISETP.NE.AND.EX P0, PT, R5, RZ, PT, P0 ;  /* 0x000000ff0500720c */ /* 0x000fda0003f05300 */
[----:B------:R-:W-:Y:S05]  /*0de0*/  @!P0 BRA `(.L_x_10) ;  /* 0x0000000000088947 */ /* 0x000fea0003800000 */
[----:B-1----:R0:W5:Y:S01]  /*0df0*/  LD.E R89, desc[UR36][R4.64] ;  /* 0x0000002404597980 */ /* 0x002162000c101900 */
[----:B------:R-:W-:Y:S05]  /*0e00*/  BRA `(.L_x_11) ;  /* 0x0000000000247947 */ /* 0x000fea0003800000 */
.L_x_10:
[----:B------:R-:W-:Y:S02]  /*0e10*/  ULDC.64 UR4, c[0x0][0x590] ;  /* 0x0001640000047ab9 */ /* 0x000fe40000000a00 */
[----:B------:R-:W-:-:S04]  /*0e20*/  ISETP.NE.U32.AND P0, PT, RZ, UR4, PT ;  /* 0x00000004ff007c0c */ /* 0x000fc8000bf05070 */
[----:B------:R-:W-:-:S13]  /*0e30*/  ISETP.NE.AND.EX P0, PT, RZ, UR5, PT, P0 ;  /* 0x00000005ff007c0c */ /* 0x000fda000bf05300 */
[----:B------:R-:W-:Y:S05]  /*0e40*/  @!P0 BRA `(.L_x_12) ;  /* 0x00000000000c8947 */ /* 0x000fea0003800000 */
[----:B0-----:R-:W1:Y:S02]  /*0e50*/  LDC.64 R4, c[0x0][0x590] ;  /* 0x00016400ff047b82 */ /* 0x001e640000000a00 */
[----:B-1----:R1:W5:Y:S01]  /*0e60*/  LDG.E R89, desc[UR36][R4.64] ;  /* 0x0000002404597981 */ /* 0x002362000c1e1900 */
[----:B------:R-:W-:Y:S05]  /*0e70*/  BRA `(.L_x_11) ;  /* 0x0000000000087947 */ /* 0x000fea0003800000 */
.L_x_12:
[----:B------:R-:W-:Y:S02]  /*0e80*/  ULDC UR4, c[0x0][0x584] ;  /* 0x0001610000047ab9 */ /* 0x000fe40000000800 */
[----:B-1----:R-:W-:-:S07]  /*0e90*/  IMAD.U32 R89, RZ, RZ, UR4 ;  /* 0x00000004ff597e24 */ /* 0x002fce000f8e00ff */
.L_x_11:
[----:B------:R-:W-:-:S13]  /*0ea0*/  LOP3.LUT P0, RZ, R0, 0xff, RZ, 0xc0, !PT ;  /* 0x000000ff00ff7812 */ /* 0x000fda000780c0ff */
[----:B------:R-:W-:Y:S05]  /*0eb0*/  @!P0 EXIT ;  /* 0x000000000000894d */ /* 0x000fea0003800000 */
[----:B------:R-:W-:Y:S01]  /*0ec0*/  ULDC UR4, c[0x0][0x28c] ;  /* 0x0000a30000047ab9 */ /* 0x000fe20000000800 */
[----:B------:R-:W-:Y:S01]  /*0ed0*/  LOP3.LUT R104, R19, 0x1, RZ, 0xfc, !PT ;  /* 0x0000000113687812 */ /* 0x000fe200078efcff */
[----:B------:R-:W-:Y:S01]  /*0ee0*/  UIADD3 UR4, UR4, 0x1f, URZ ;  /* 0x0000001f04047890 */ /* 0x000fe2000fffe03f */
[----:B------:R-:W-:Y:S01]  /*0ef0*/  UMOV UR38, URZ ;  /* 0x0000003f00267c82 */ /* 0x000fe20008000000 */
[----:B------:R-:W-:Y:S02]  /*0f00*/  UMOV UR39, URZ ;  /* 0x0000003f00277c82 */ /* 0x000fe40008000000 */
[----:B------:R-:W-:-:S04]  /*0f10*/  USHF.R.S32.HI UR5, URZ, 0x1f, UR4 ;  /* 0x0000001f3f057899 */ /* 0x000fc80008011404 */
[----:B------:R-:W-:-:S04]  /*0f20*/  ULEA.HI UR5, UR5, UR4, URZ, 0x5 ;  /* 0x0000000405057291 */ /* 0x000fc8000f8f283f */
[----:B------:R-:W-:-:S12]  /*0f30*/  USHF.R.S32.HI UR40, URZ, 0x5, UR5 ;  /* 0x000000053f287899 */ /* 0x000fd80008011405 */
.L_x_156:
[----:B------:R-:W-:Y:S01]  /*0f40*/  LOP3.LUT R0, R18, 0x80, RZ, 0xc0, !PT ;  /* 0x0000008012007812 */ /* 0x000fe200078ec0ff */
[----:B------:R-:W2:Y:S01]  /*0f50*/  S2UR UR7, SR_CgaCtaId ;  /* 0x00000000000779c3 */ /* 0x000ea20000008800 */
[----:B------:R-:W-:Y:S02]  /*0f60*/  UMOV UR6, 0x400 ;  /* 0x0000040000067882 */ /* 0x000fe40000000000 */
[----:B------:R-:W-:-:S06]  /*0f70*/  SHF.R.U32.HI R0, RZ, 0x7, R0 ;  /* 0x00000007ff007819 */ /* 0x000fcc0000011600 */
[----:B---3--:R-:W3:Y:S01]  /*0f80*/  SHFL.IDX PT, R0, R0, RZ, 0x1f ;  /* 0x00001fff00007589 */ /* 0x008ee200000e0000 */
[----:B--2---:R-:W-:Y:S01]  /*0f90*/  ULEA UR42, UR7, UR6, 0x18 ;  /* 0x00000006072a7291 */ /* 0x004fe2000f8ec03f */
[----:B---3--:R-:W-:-:S13]  /*0fa0*/  R2UR UR4, R0 ;  /* 0x00000000000472ca */ /* 0x008fda00000e0000 */
[----:B------:R-:W-:-:S04]  /*0fb0*/  ULEA.HI UR5, UR4, UR4, URZ, 0x1 ;  /* 0x0000000404057291 */ /* 0x000fc8000f8f083f */
[----:B------:R-:W-:-:S04]  /*0fc0*/  ULOP3.LUT UR5, UR5, 0x7fffe, URZ, 0xc0, !UPT ;  /* 0x0007fffe05057892 */ /* 0x000fc8000f8ec03f */
[----:B------:R-:W-:-:S03]  /*0fd0*/  UIADD3 UR5, UR4, -UR5, URZ ;  /* 0x8000000504057290 */ /* 0x000fc6000fffe03f */
[----:B------:R-:W-:Y:S01]  /*0fe0*/  ULDC UR4, c[0x0][0x28c] ;  /* 0x0000a30000047ab9 */ /* 0x000fe20000000800 */
[----:B------:R-:W-:Y:S01]  /*0ff0*/  ULEA UR5, UR5, UR42, 0xd ;  /* 0x0000002a05057291 */ /* 0x000fe2000f8e683f */
[----:B------:R-:W-:-:S03]  /*1000*/  ISETP.LT.AND P0, PT, RZ, UR4, PT ;  /* 0x00000004ff007c0c */ /* 0x000fc6000bf01270 */
[----:B------:R-:W-:-:S04]  /*1010*/  UIADD3 UR5, UR5, 0x100, URZ ;  /* 0x0000010005057890 */ /* 0x000fc8000fffe03f */
[----:B------:R-:W-:-:S04]  /*1020*/  USHF.R.U32.HI UR5, URZ, 0x4, UR5 ;  /* 0x000000043f057899 */ /* 0x000fc80008011605 */
[----:B------:R-:W-:Y:S02]  /*1030*/  ULOP3.LUT UR41, UR5, 0x3fff, URZ, 0xc0, !UPT ;  /* 0x00003fff05297892 */ /* 0x000fe4000f8ec03f */
[----:B01--4-:R-:W-:Y:S10]  /*1040*/  @P0 BRA `(.L_x_13) ;  /* 0x0000000000400947 */ /* 0x013ff40003800000 */
[----:B------:R-:W-:Y:S01]  /*1050*/  MOV R0, 0x0 ;  /* 0x0000000000007802 */ /* 0x000fe20000000f00 */
[----:B------:R-:W-:Y:S01]  /*1060*/  ULDC.64 UR4, c[0x4][0x68] ;  /* 0x01001a0000047ab9 */ /* 0x000fe20000000a00 */
[----:B------:R-:W-:Y:S01]  /*1070*/  ULDC.64 UR6, c[0x4][0x8] ;  /* 0x0100020000067ab9 */ /* 0x000fe20000000a00 */
[----:B01----:R-:W-:Y:S01]  /*1080*/  IMAD.U32 R4, RZ, RZ, UR4 ;  /* 0x00000004ff047e24 */ /* 0x003fe2000f8e00ff */
[----:B------:R0:W1:Y:S01]  /*1090*/  LDC.64 R14, c[0x4][R0] ;  /* 0x01000000000e7b82 */ /* 0x0000620000000a00 */
[----:B------:R-:W-:Y:S01]  /*10a0*/  IMAD.U32 R5, RZ, RZ, UR5 ;  /* 0x00000005ff057e24 */ /* 0x000fe2000f8e00ff */
[----:B------:R-:W-:Y:S01]  /*10b0*/  ULDC.64 UR4, c[0x4][0x70] ;  /* 0x01001c0000047ab9 */ /* 0x000fe20000000a00 */
[----:B------:R-:W-:Y:S02]  /*10c0*/  IMAD.U32 R10, RZ, RZ, UR6 ;  /* 0x00000006ff0a7e24 */ /* 0x000fe4000f8e00ff */
[----:B------:R-:W-:Y:S02]  /*10d0*/  IMAD.U32 R6, RZ, RZ, UR4 ;  /* 0x00000004ff067e24 */ /* 0x000fe4000f8e00ff */
[----:B------:R-:W-:-:S02]  /*10e0*/  IMAD.U32 R7, RZ, RZ, UR5 ;  /* 0x00000005ff077e24 */ /* 0x000fc4000f8e00ff */
[----:B------:R-:W-:Y:S02]  /*10f0*/  IMAD.U32 R11, RZ, RZ, UR7 ;  /* 0x00000007ff0b7e24 */ /* 0x000fe4000f8e00ff */
[----:B------:R-:W-:Y:S02]  /*1100*/  IMAD.MOV.U32 R8, RZ, RZ, 0x1e1 ;  /* 0x000001e1ff087424 */ /* 0x000fe400078e00ff */
[----:B------:R-:W-:Y:S02]  /*1110*/  IMAD.MOV.U32 R12, RZ, RZ, 0x1 ;  /* 0x00000001ff0c7424 */ /* 0x000fe400078e00ff */
[----:B0-----:R-:W-:-:S07]  /*1120*/  IMAD.MOV.U32 R13, RZ, RZ, RZ ;  /* 0x000000ffff0d7224 */ /* 0x001fce00078e00ff */
[----:B------:R-:W-:-:S07]  /*1130*/  LEPC R20, `(.L_x_13) ;  /* 0x000000001014794e */ /* 0x000fce0000000000 */
[----:B-1---5:R-:W-:Y:S05]  /*1140*/  CALL.ABS.NOINC R14 ;  /* 0x000000000e007343 */ /* 0x022fea0003c00000 */
.L_x_13:
[----:B------:R-:W-:-:S13]  /*1150*/  ISETP.NE.AND P0, PT, R104, 0x3, PT ;  /* 0x000000036800780c */ /* 0x000fda0003f05270 */
[----:B------:R-:W-:Y:S05]  /*1160*/  @!P0 BRA `(.L_x_14) ;  /* 0x0000000000048947 */ /* 0x000fea0003800000 */
[----:B------:R-:W-:Y:S01]  /*1170*/  BPT.TRAP 0x1 ;  /* 0x000000040000795c */ /* 0x000fe20000300000 */
.L_x_14:
[----:B------:R-:W-:Y:S02]  /*1180*/  IMAD.U32 R3, RZ, RZ, UR39 ;  /* 0x00000027ff037e24 */ /* 0x000fe4000f8e00ff */
[----:B------:R-:W-:-:S03]  /*1190*/  IMAD.U32 R0, RZ, RZ, UR38 ;  /* 0x00000026ff007e24 */ /* 0x000fc6000f8e00ff */
[----:B------:R-:W-:Y:S02]  /*11a0*/  LEA R3, R3, UR42, 0x3 ;  /* 0x0000002a03037c11 */ /* 0x000fe4000f8e18ff */
[----:B------:R-:W-:-:S04]  /*11b0*/  SHF.L.U32 R0, R0, 0x1f, RZ ;  /* 0x0000001f00007819 */ /* 0x000fc800000006ff */
[----:B------:R2:W3:Y:S01]  /*11c0*/  SYNCS.PHASECHK.TRANS64.TRYWAIT P1, [R3+URZ], R0 ;  /* 0x00000000030075a7 */ /* 0x0004e2000802017f */
[----:B------:R-:W-:Y:S05]  /*11d0*/  @!P0 BRA `(.L_x_15) ;  /* 0x0000000000048947 */ /* 0x000fea0003800000 */
[----:B------:R-:W-:Y:S01]  /*11e0*/  BPT.TRAP 0x1 ;  /* 0x000000040000795c */ /* 0x000fe20000300000 */
.L_x_15:
[----:B---3--:R-:W-:Y:S05]  /*11f0*/  @P1 BRA `(.L_x_16) ;  /* 0x0000000000081947 */ /* 0x008fea0003800000 */
[----:B------:R-:W3:Y:S02]  /*1200*/  SYNCS.PHASECHK.TRANS64.TRYWAIT P1, [R3+URZ], R0 ;  /* 0x00000000030075a7 */ /* 0x000ee4000802017f */
[----:B---3--:R-:W-:Y:S05]  /*1210*/  @!P1 BRA `(.L_x_17) ;  /* 0x0000007000e89947 */ /* 0x008fea0003800000 */
.L_x_16:
[----:B------:R-:W-:-:S04]  /*1220*/  UISETP.LT.AND UP0, UPT, UR40, 0x1, UPT ;  /* 0x000000012800788c */ /* 0x000fc8000bf01270 */
[----:B------:R-:W-:-:S04]  /*1230*/  USEL UR4, UR40, 0x1, UP0 ;  /* 0x0000000128047887 */ /* 0x000fc80008000000 */
[----:B------:R-:W-:-:S06]  /*1240*/  UIADD3 UR4, UR40, -UR4, URZ ;  /* 0x8000000428047290 */ /* 0x000fcc000fffe03f */
[----:B--23--:R-:W-:Y:S01]  /*1250*/  IMAD.U32 R0, RZ, RZ, UR4 ;  /* 0x00000004ff007e24 */ /* 0x00cfe2000f8e00ff */
[----:B------:R-:W-:Y:S05]  /*1260*/  WARPSYNC.ALL ;  /* 0x0000000000007948 */ /* 0x000fea0003800000 */
[----:B------:R-:W-:Y:S01]  /*1270*/  ISETP.GE.AND P1, PT, R0, 0x1, PT ;  /* 0x000000010000780c */ /* 0x000fe20003f26270 */
[----:B------:R-:W-:Y:S01]  /*1280*/  UIADD3 UR4, UR42, 0x20100, URZ ;  /* 0x000201002a047890 */ /* 0x000fe2000fffe03f */
[----:B------:R-:W-:Y:S01]  /*1290*/  WARPGROUP.ARRIVE ;  /* 0x00000000000079c5 */ /* 0x000fe20000000000 */
[----:B------:R-:W-:Y:S01]  /*12a0*/  UMOV UR9, 0x40000040 ;  /* 0x4000004000097882 */ /* 0x000fe20000000000 */
[----:B------:R-:W-:Y:S01]  /*12b0*/  UMOV UR11, 0x40000040 ;  /* 0x40000040000b7882 */ /* 0x000fe20000000000 */
[----:B------:R-:W-:-:S04]  /*12c0*/  USHF.R.U32.HI UR4, URZ, 0x4, UR4 ;  /* 0x000000043f047899 */ /* 0x000fc80008011604 */
[----:B------:R-:W-:Y:S02]  /*12d0*/  ULOP3.LUT UR5, UR4, 0x3fff, URZ, 0xc0, !UPT ;  /* 0x00003fff04057892 */ /* 0x000fe4000f8ec03f */
[----:B------:R-:W-:Y:S02]  /*12e0*/  ULOP3.LUT UR4, UR41, 0x10000, URZ, 0xfc, !UPT ;  /* 0x0001000029047892 */ /* 0x000fe4000f8efc3f */
[----:B------:R-:W-:Y:S02]  /*12f0*/  ULOP3.LUT UR5, UR5, 0x10000, URZ, 0xfc, !UPT ;  /* 0x0001000005057892 */ /* 0x000fe4000f8efc3f */
[----:B------:R-:W-:Y:S02]  /*1300*/  ULEA UR7, UR39, UR4, 0xb ;  /* 0x0000000427077291 */ /* 0x000fe4000f8e583f */
[----:B------:R-:W-:Y:S02]  /*1310*/  ULEA UR6, UR39, UR5, 0x9 ;  /* 0x0000000527067291 */ /* 0x000fe4000f8e483f */
[----:B------:R-:W-:-:S03]  /*1320*/  UIADD3 UR12, UR7, 0x400, URZ ;  /* 0x00000400070c7890 */ /* 0x000fc6000fffe03f */
[----:B------:R-:W-:Y:S02]  /*1330*/  UMOV UR8, UR7 ;  /* 0x0000000700087c82 */ /* 0x000fe40008000000 */
[----:B------:R-:W-:Y:S02]  /*1340*/  UMOV UR10, UR6 ;  /* 0x00000006000a7c82 */ /* 0x000fe40008000000 */
[----:B------:R-:W-:Y:S01]  /*1350*/  HGMMA.64x64x8.F32.TF32 R56, gdesc[UR8], RZ, !UPT, gsb0 ;  /* 0x04e00000083879f0 */ /* 0x000fe2000c0028ff */
[----:B------:R-:W-:Y:S01]  /*1360*/  UMOV UR8, UR12 ;  /* 0x0000000c00087c82 */ /* 0x000fe20008000000 */
[----:B------:R-:W-:Y:S01]  /*1370*/  UMOV UR9, 0x40000040 ;  /* 0x4000004000097882 */ /* 0x000fe20000000000 */
[----:B------:R-:W-:Y:S01]  /*1380*/  UIADD3 UR12, UR7, 0x402, URZ ;  /* 0x00000402070c7890 */ /* 0x000fe2000fffe03f */
[----:B------:R-:W-:Y:S02]  /*1390*/  WARPGROUP.DEPBAR.LE gsb0, 0x0 ;  /* 0x00008000000079c5 */ /* 0x000fe40000010000 */
[----:B------:R-:W-:-:S06]  /*13a0*/  WARPGROUP.ARRIVE ;  /* 0x00000000000079c5 */ /* 0x000fcc0000000000 */
[----:B------:R-:W-:Y:S01]  /*13b0*/  HGMMA.64x64x8.F32.TF32 R24, gdesc[UR8], RZ, !UPT, gsb0 ;  /* 0x04e00000081879f0 */ /* 0x000fe2000c0028ff */
[----:B------:R-:W-:Y:S02]  /*13c0*/  UIADD3 UR8, UR7, 0x2, URZ ;  /* 0x0000000207087890 */ /* 0x000fe4000fffe03f */
[----:B------:R-:W-:Y:S01]  /*13d0*/  UIADD3 UR10, UR6, 0x2, URZ ;  /* 0x00000002060a7890 */ /* 0x000fe2000fffe03f */
[----:B------:R-:W-:Y:S01]  /*13e0*/  UMOV UR9, 0x40000040 ;  /* 0x4000004000097882 */ /* 0x000fe20000000000 */
[----:B------:R-:W-:Y:S01]  /*13f0*/  UMOV UR11, 0x40000040 ;  /* 0x40000040000b7882 */ /* 0x000fe20000000000 */
[----:B------:R-:W-:Y:S02]  /*1400*/  WARPGROUP.DEPBAR.LE gsb0, 0x0 ;  /* 0x00008000000079c5 */ /* 0x000fe40000010000 */
[----:B------:R-:W-:-:S06]  /*1410*/  WARPGROUP.ARRIVE ;  /* 0x00000000000079c5 */ /* 0x000fcc0000000000 */
[----:B------:R-:W-:Y:S01]  /*1420*/  HGMMA.64x64x8.F32.TF32 R56, gdesc[UR8], R56, gsb0 ;  /* 0x04e00000083879f0 */ /* 0x000fe20008002838 */
[----:B------:R-:W-:Y:S01]  /*1430*/  UMOV UR8, UR12 ;  /* 0x0000000c00087c82 */ /* 0x000fe20008000000 */
[----:B------:R-:W-:Y:S01]  /*1440*/  UMOV UR9, 0x40000040 ;  /* 0x4000004000097882 */ /* 0x000fe20000000000 */
[----:B------:R-:W-:Y:S01]  /*1450*/  UIADD3 UR12, UR7, 0x404, URZ ;  /* 0x00000404070c7890 */ /* 0x000fe2000fffe03f */
[----:B------:R-:W-:Y:S02]  /*1460*/  WARPGROUP.DEPBAR.LE gsb0, 0x0 ;  /* 0x00008000000079c5 */ /* 0x000fe40000010000 */
[----:B------:R-:W-:-:S06]  /*1470*/  WARPGROUP.ARRIVE ;  /* 0x00000000000079c5 */ /* 0x000fcc0000000000 */
[----:B------:R-:W-:Y:S01]  /*1480*/  HGMMA.64x64x8.F32.TF32 R24, gdesc[UR8], R24, gsb0 ;  /* 0x04e00000081879f0 */ /* 0x000fe20008002818 */
        /* <DEDUP_REMOVED lines=9> */
[----:B------:R-:W-:Y:S02]  /*1520*/  WARPGROUP.DEPBAR.LE gsb0, 0x0 ;  /* 0x00008000000079c5 */ /* 0x000fe40000010000 */
[----:B------:R-:W-:-:S06]  /*1530*/  WARPGROUP.ARRIVE ;  /* 0x00000000000079c5 */ /* 0x000fcc0000000000 */
[----:B------:R-:W-:Y:S01]  /*1540*/  HGMMA.64x64x8.F32.TF32 R24, gdesc[UR8], R24, gsb0 ;  /* 0x04e00000081879f0 */ /* 0x000fe20008002818 */
[----:B------:R-:W-:Y:S02]  /*1550*/  UIADD3 UR8, UR7, 0x6, URZ ;  /* 0x0000000607087890 */ /* 0x000fe4000fffe03f */
[----:B------:R-:W-:Y:S01]  /*1560*/  UIADD3 UR10, UR6, 0x6, URZ ;  /* 0x00000006060a7890 */ /* 0x000fe2000fffe03f */
[----:B------:R-:W-:Y:S01]  /*1570*/  UMOV UR9, 0x40000040 ;  /* 0x4000004000097882 */ /* 0x000fe20000000000 */
[----:B------:R-:W-:Y:S01]  /*1580*/  UMOV UR11, 0x40000040 ;  /* 0x40000040000b7882 */ /* 0x000fe20000000000 */
[----:B------:R-:W-:Y:S01]  /*1590*/  UIADD3 UR7, UR7, 0x406, URZ ;  /* 0x0000040607077890 */ /* 0x000fe2000fffe03f */
[----:B------:R-:W-:Y:S02]  /*15a0*/  WARPGROUP.DEPBAR.LE gsb0, 0x0 ;  /* 0x00008000000079c5 */ /* 0x000fe40000010000 */
[----:B------:R-:W-:-:S06]  /*15b0*/  WARPGROUP.ARRIVE ;  /* 0x00000000000079c5 */ /* 0x000fcc0000000000 */
[----:B------:R-:W-:Y:S01]  /*15c0*/  HGMMA.64x64x8.F32.TF32 R56, gdesc[UR8], R56, gsb0 ;  /* 0x04e00000083879f0 */ /* 0x000fe20008002838 */
[----:B------:R-:W-:Y:S01]  /*15d0*/  UMOV UR8, UR7 ;  /* 0x0000000700087c82 */ /* 0x000fe20008000000 */
[----:B------:R-:W-:Y:S01]  /*15e0*/  UMOV UR9, 0x40000040 ;  /* 0x4000004000097882 */ /* 0x000fe20000000000 */
[----:B------:R-:W-:Y:S02]  /*15f0*/  WARPGROUP.DEPBAR.LE gsb0, 0x0 ;  /* 0x00008000000079c5 */ /* 0x000fe40000010000 */
[----:B------:R-:W-:-:S06]  /*1600*/  WARPGROUP.ARRIVE ;  /* 0x00000000000079c5 */ /* 0x000fcc0000000000 */
[----:B------:R-:W-:Y:S03]  /*1610*/  HGMMA.64x64x8.F32.TF32 R24, gdesc[UR8], R24, gsb0 ;  /* 0x04e00000081879f0 */ /* 0x000fe60008002818 */
[----:B------:R-:W-:Y:S02]  /*1620*/  WARPGROUP.DEPBAR.LE gsb0, 0x0 ;  /* 0x00008000000079c5 */ /* 0x000fe40000010000 */
[----:B------:R-:W-:Y:S05]  /*1630*/  @!P1 BRA `(.L_x_18) ;  /* 0x0000000400789947 */ /* 0x000fea0003800000 */
[----:B------:R-:W-:-:S04]  /*1640*/  UIADD3 UR6, UR39, 0x1, URZ ;  /* 0x0000000127067890 */ /* 0x000fc8000fffe03f */
[----:B------:R-:W-:-:S04]  /*1650*/  UISETP.NE.AND UP0, UPT, UR6, 0x4, UPT ;  /* 0x000000040600788c */ /* 0x000fc8000bf05270 */
[----:B------:R-:W-:Y:S02]  /*1660*/  USEL UR7, URZ, 0x1, UP0 ;  /* 0x000000013f077887 */ /* 0x000fe40008000000 */
[----:B------:R-:W-:Y:S02]  /*1670*/  USEL UR6, UR6, URZ, UP0 ;  /* 0x0000003f06067287 */ /* 0x000fe40008000000 */
[----:B------:R-:W-:-:S06]  /*1680*/  ULOP3.LUT UR7, UR38, UR7, URZ, 0x3c, !UPT ;  /* 0x0000000726077292 */ /* 0x000fcc000f8e3c3f */
[----:B01----:R-:W-:Y:S01]  /*1690*/  IMAD.U32 R5, RZ, RZ, UR7 ;  /* 0x00000007ff057e24 */ /* 0x003fe2000f8e00ff */
[----:B------:R-:W-:-:S06]  /*16a0*/  UMOV UR7, UR39 ;  /* 0x0000002700077c82 */ /* 0x000fcc0008000000 */
.L_x_25:
[----:B01----:R-:W-:Y:S05]  /*16b0*/  @!P0 BRA `(.L_x_19) ;  /* 0x0000000000048947 */ /* 0x003fea0003800000 */
[----:B------:R-:W-:Y:S01]  /*16c0*/  BPT.TRAP 0x1 ;  /* 0x000000040000795c */ /* 0x000fe20000300000 */
.L_x_19:
[----:B------:R-:W0:Y:S01]  /*16d0*/  S2UR UR9, SR_CgaCtaId ;  /* 0x00000000000979c3 */ /* 0x000e220000008800 */
[----:B------:R-:W-:Y:S01]  /*16e0*/  UMOV UR8, 0x400 ;  /* 0x0000040000087882 */ /* 0x000fe20000000000 */
[----:B------:R-:W-:Y:S01]  /*16f0*/  SHF.L.U32 R3, R5, 0x1f, RZ ;  /* 0x0000001f05037819 */ /* 0x000fe200000006ff */
[----:B0-----:R-:W-:-:S04]  /*1700*/  ULEA UR15, UR9, UR8, 0x18 ;  /* 0x00000008090f7291 */ /* 0x001fc8000f8ec03f */
[----:B------:R-:W-:-:S09]  /*1710*/  ULEA UR8, UR6, UR15, 0x3 ;  /* 0x0000000f06087291 */ /* 0x000fd2000f8e183f */
[----:B------:R0:W1:Y:S01]  /*1720*/  SYNCS.PHASECHK.TRANS64.TRYWAIT P1, [UR8], R3 ;  /* 0x00000003ff0075a7 */ /* 0x0000620008020148 */
[----:B------:R-:W-:Y:S05]  /*1730*/  @!P0 BRA `(.L_x_20) ;  /* 0x0000000000048947 */ /* 0x000fea0003800000 */
[----:B------:R-:W-:Y:S01]  /*1740*/  BPT.TRAP 0x1 ;  /* 0x000000040000795c */ /* 0x000fe20000300000 */
.L_x_20:
[----:B-1----:R-:W-:Y:S05]  /*1750*/  @P1 BRA `(.L_x_21) ;  /* 0x0000000000081947 */ /* 0x002fea0003800000 */
[----:B------:R-:W1:Y:S02]  /*1760*/  SYNCS.PHASECHK.TRANS64.TRYWAIT P1, [UR8], R3 ;  /* 0x00000003ff0075a7 */ /* 0x000e640008020148 */
[----:B-1----:R-:W-:Y:S05]  /*1770*/  @!P1 BRA `(.L_x_22) ;  /* 0x0000006c00a49947 */ /* 0x002fea0003800000 */
.L_x_21:
[----:B------:R-:W-:Y:S01]  /*1780*/  ULEA UR12, UR6, UR5, 0x9 ;  /* 0x00000005060c7291 */ /* 0x000fe2000f8e483f */
[----:B------:R-:W-:Y:S01]  /*1790*/  WARPGROUP.ARRIVE ;  /* 0x00000000000079c5 */ /* 0x000fe20000000000 */
[----:B------:R-:W-:Y:S01]  /*17a0*/  ULEA UR13, UR6, UR4, 0xb ;  /* 0x00000004060d7291 */ /* 0x000fe2000f8e583f */
[----:B------:R-:W-:Y:S01]  /*17b0*/  UMOV UR11, 0x40000040 ;  /* 0x40000040000b7882 */ /* 0x000fe20000000000 */
[----:B------:R-:W-:Y:S02]  /*17c0*/  UMOV UR9, 0x40000040 ;  /* 0x4000004000097882 */ /* 0x000fe40000000000 */
[----:B------:R-:W-:Y:S01]  /*17d0*/  UIADD3 UR14, UR13, 0x400, URZ ;  /* 0x000004000d0e7890 */ /* 0x000fe2000fffe03f */
[----:B------:R-:W-:Y:S02]  /*17e0*/  UMOV UR10, UR12 ;  /* 0x0000000c000a7c82 */ /* 0x000fe40008000000 */
[----:B------:R-:W-:Y:S02]  /*17f0*/  UMOV UR8, UR13 ;  /* 0x0000000d00087c82 */ /* 0x000fe40008000000 */
[----:B------:R-:W-:Y:S01]  /*1800*/  HGMMA.64x64x8.F32.TF32 R56, gdesc[UR8], R56, gsb0 ;  /* 0x04e00000083879f0 */ /* 0x000fe20008002838 */
[----:B------:R-:W-:Y:S01]  /*1810*/  UMOV UR9, 0x40000040 ;  /* 0x4000004000097882 */ /* 0x000fe20000000000 */
[----:B------:R-:W-:Y:S01]  /*1820*/  UMOV UR8, UR14 ;  /* 0x0000000e00087c82 */ /* 0x000fe20008000000 */
[----:B------:R-:W-:Y:S01]  /*1830*/  UIADD3 UR14, UR13, 0x402, URZ ;  /* 0x000004020d0e7890 */ /* 0x000fe2000fffe03f */
[----:B------:R-:W-:-:S02]  /*1840*/  WARPGROUP.DEPBAR.LE gsb0, 0x0 ;  /* 0x00008000000079c5 */ /* 0x000fc40000010000 */
        /* <DEDUP_REMOVED lines=42> */
[----:B------:R-:W-:Y:S01]  /*1af0*/  BPT.TRAP 0x1 ;  /* 0x000000040000795c */ /* 0x000fe20000300000 */
.L_x_23:
[----:B------:R-:W-:Y:S01]  /*1b00*/  ULEA UR8, UR7, UR15, 0x3 ;  /* 0x0000000f07087291 */ /* 0x000fe2000f8e183f */
[----:B------:R-:W-:-:S03]  /*1b10*/  ISETP.GT.U32.AND P1, PT, R19, 0x1, PT ;  /* 0x000000011300780c */ /* 0x000fc60003f24070 */
[----:B------:R-:W-:-:S04]  /*1b20*/  UIADD3 UR8, UR8, 0x20, URZ ;  /* 0x0000002008087890 */ /* 0x000fc8000fffe03f */
[----:B------:R-:W-:-:S09]  /*1b30*/  UPRMT UR8, URZ, 0x654, UR8 ;  /* 0x000006543f087896 */ /* 0x000fd20008000008 */
[----:B------:R-:W-:Y:S01]  /*1b40*/  SYNCS.ARRIVE.TRANS64.RED.A1T0 RZ, [UR8], RZ ;  /* 0x000000ffffff79a7 */ /* 0x000fe20008100408 */
[----:B------:R-:W-:Y:S05]  /*1b50*/  @P1 BRA `(.L_x_24) ;  /* 0x0000000000041947 */ /* 0x000fea0003800000 */
[----:B------:R-:W-:Y:S01]  /*1b60*/  BPT.TRAP 0x1 ;  /* 0x000000040000795c */ /* 0x000fe20000300000 */
.L_x_24:
[----:B------:R-:W-:Y:S01]  /*1b70*/  UIADD3 UR6, UR6, 0x1, URZ ;  /* 0x0000000106067890 */ /* 0x000fe2000fffe03f */
[C---:B------:R-:W-:Y:S01]  /*1b80*/  ISETP.GT.AND P1, PT, R0.reuse, 0x1, PT ;  /* 0x000000010000780c */ /* 0x040fe20003f24270 */
[----:B------:R-:W-:Y:S01]  /*1b90*/  UIADD3 UR7, UR7, 0x1, URZ ;  /* 0x0000000107077890 */ /* 0x000fe2000fffe03f */
[----:B------:R-:W-:Y:S01]  /*1ba0*/  VIADD R0, R0, 0xffffffff ;  /* 0xffffffff00007836 */ /* 0x000fe20000000000 */
[----:B------:R-:W-:Y:S02]  /*1bb0*/  UISETP.NE.AND UP0, UPT, UR6, 0x4, UPT ;  /* 0x000000040600788c */ /* 0x000fe4000bf05270 */
[----:B------:R-:W-:Y:S02]  /*1bc0*/  UISETP.NE.AND UP1, UPT, UR7, 0x4, UPT ;  /* 0x000000040700788c */ /* 0x000fe4000bf25270 */
[----:B------:R-:W-:Y:S02]  /*1bd0*/  USEL UR8, URZ, 0x1, UP0 ;  /* 0x000000013f087887 */ /* 0x000fe40008000000 */
[----:B------:R-:W-:-:S02]  /*1be0*/  USEL UR6, UR6, URZ, UP0 ;  /* 0x0000003f06067287 */ /* 0x000fc40008000000 */
[----:B------:R-:W-:Y:S02]  /*1bf0*/  USEL UR7, UR7, URZ, UP1 ;  /* 0x0000003f07077287 */ /* 0x000fe40008800000 */
[----:B------:R-:W-:Y:S01]  /*1c00*/  LOP3.LUT R5, R5, UR8, RZ, 0x3c, !PT ;  /* 0x0000000805057c12 */ /* 0x000fe2000f8e3cff */
[----:B------:R-:W-:Y:S09]  /*1c10*/  @P1 BRA `(.L_x_25) ;  /* 0xfffffff800a41947 */ /* 0x000ff2000383ffff */
.L_x_18:
[----:B------:R-:W2:Y:S02]  /*1c20*/  LDC R0, c[0x0][0x28c] ;  /* 0x0000a300ff007b82 */ /* 0x000ea40000000800 */
[----:B--2---:R-:W-:-:S13]  /*1c30*/  ISETP.GE.AND P1, PT, R0, 0x1, PT ;  /* 0x000000010000780c */ /* 0x004fda0003f26270 */
[----:B------:R-:W-:Y:S05]  /*1c40*/  @!P1 BRA `(.L_x_26) ;  /* 0x0000000000409947 */ /* 0x000fea0003800000 */
[----:B------:R-:W-:Y:S05]  /*1c50*/  @!P0 BRA `(.L_x_27) ;  /* 0x0000000000048947 */ /* 0x000fea0003800000 */
[----:B------:R-:W-:Y:S01]  /*1c60*/  BPT.TRAP 0x1 ;  /* 0x000000040000795c */ /* 0x000fe20000300000 */
.L_x_27:
[----:B------:R-:W2:Y:S01]  /*1c70*/  S2UR UR6, SR_CgaCtaId ;  /* 0x00000000000679c3 */ /* 0x000ea20000008800 */
[----:B------:R-:W-:Y:S01]  /*1c80*/  UISETP.LT.AND UP0, UPT, UR40, 0x1, UPT ;  /* 0x000000012800788c */ /* 0x000fe2000bf01270 */
[----:B------:R-:W-:Y:S01]  /*1c90*/  ISETP.GT.U32.AND P0, PT, R19, 0x1, PT ;  /* 0x000000011300780c */ /* 0x000fe20003f04070 */
[----:B------:R-:W-:Y:S02]  /*1ca0*/  UMOV UR5, 0x400 ;  /* 0x0000040000057882 */ /* 0x000fe40000000000 */
[----:B------:R-:W-:-:S04]  /*1cb0*/  USEL UR4, UR40, 0x1, UP0 ;  /* 0x0000000128047887 */ /* 0x000fc80008000000 */
[----:B------:R-:W-:-:S04]  /*1cc0*/  UIADD3 UR4, UR39, UR40, -UR4 ;  /* 0x0000002827047290 */ /* 0x000fc8000fffe804 */
[----:B------:R-:W-:-:S04]  /*1cd0*/  USHF.L.U32 UR4, UR4, 0x3, URZ ;  /* 0x0000000304047899 */ /* 0x000fc8000800063f */
[----:B------:R-:W-:Y:S02]  /*1ce0*/  ULOP3.LUT UR4, UR4, 0x18, URZ, 0xc0, !UPT ;  /* 0x0000001804047892 */ /* 0x000fe4000f8ec03f */
[----:B--2---:R-:W-:-:S04]  /*1cf0*/  ULEA UR5, UR6, UR5, 0x18 ;  /* 0x0000000506057291 */ /* 0x004fc8000f8ec03f */
[----:B------:R-:W-:-:S04]  /*1d00*/  UIADD3 UR4, UR5, 0x20, UR4 ;  /* 0x0000002005047890 */ /* 0x000fc8000fffe004 */
[----:B------:R-:W-:-:S09]  /*1d10*/  UPRMT UR4, URZ, 0x654, UR4 ;  /* 0x000006543f047896 */ /* 0x000fd20008000004 */
[----:B------:R-:W-:Y:S01]  /*1d20*/  SYNCS.ARRIVE.TRANS64.RED.A1T0 RZ, [UR4], RZ ;  /* 0x000000ffffff79a7 */ /* 0x000fe20008100404 */
[----:B------:R-:W-:Y:S05]  /*1d30*/  @P0 BRA `(.L_x_26) ;  /* 0x0000000000040947 */ /* 0x000fea0003800000 */
[----:B------:R-:W-:Y:S01]  /*1d40*/  BPT.TRAP 0x1 ;  /* 0x000000040000795c */ /* 0x000fe20000300000 */
.L_x_26:
[----:B------:R-:W2:Y:S01]  /*1d50*/  LDC R6, c[0x0][0x288] ;  /* 0x0000a200ff067b82 */ /* 0x000ea20000000800 */
[----:B------:R-:W-:Y:S01]  /*1d60*/  LOP3.LUT R0, R22, 0x1, RZ, 0xc0, !PT ;  /* 0x0000000116007812 */ /* 0x000fe200078ec0ff */
[----:B------:R-:W-:Y:S01]  /*1d70*/  UIADD3 UR39, UR40, UR39, URZ ;  /* 0x0000002728277290 */ /* 0x000fe2000fffe03f */
[----:B01----:R-:W-:Y:S01]  /*1d80*/  SHF.R.U32.HI R3, RZ, 0x2, R18 ;  /* 0x00000002ff037819 */ /* 0x003fe20000011612 */
[----:B------:R-:W-:Y:S01]  /*1d90*/  IMAD.SHL.U32 R11, R90, 0x40, RZ ;  /* 0x000000405a0b7824 */ /* 0x000fe200078e00ff */
[----:B------:R-:W-:Y:S01]  /*1da0*/  LOP3.LUT R4, R18, 0x60, RZ, 0xc0, !PT ;  /* 0x0000006012047812 */ /* 0x000fe200078ec0ff */
[----:B------:R-:W-:Y:S01]  /*1db0*/  IMAD.SHL.U32 R8, R0, 0x40, RZ ;  /* 0x0000004000087824 */ /* 0x000fe200078e00ff */
[----:B------:R-:W-:Y:S01]  /*1dc0*/  LOP3.LUT R5, R18, 0x3, RZ, 0xc0, !PT ;  /* 0x0000000312057812 */ /* 0x000fe200078ec0ff */
[----:B------:R-:W-:Y:S01]  /*1dd0*/  USHF.R.U32.HI UR4, URZ, 0x2, UR39 ;  /* 0x000000023f047899 */ /* 0x000fe20008011627 */
[----:B------:R-:W-:Y:S01]  /*1de0*/  LOP3.LUT R3, R3, 0x7, RZ, 0xc0, !PT ;  /* 0x0000000703037812 */ /* 0x000fe200078ec0ff */
[----:B------:R-:W-:Y:S01]  /*1df0*/  ULDC UR8, c[0x0][0x284] ;  /* 0x0000a10000087ab9 */ /* 0x000fe20000000800 */
[----:B------:R-:W-:Y:S01]  /*1e00*/  SHF.R.U32.HI R4, RZ, 0x1, R4 ;  /* 0x00000001ff047819 */ /* 0x000fe20000011604 */
[----:B------:R-:W-:Y:S01]  /*1e10*/  ULOP3.LUT UR4, UR4, 0x1, URZ, 0xc0, !UPT ;  /* 0x0000000104047892 */ /* 0x000fe2000f8ec03f */
[----:B------:R-:W-:Y:S01]  /*1e20*/  SHF.R.S32.HI R15, RZ, 0x1f, R23 ;  /* 0x0000001fff0f7819 */ /* 0x000fe20000011417 */
[----:B------:R-:W-:Y:S01]  /*1e30*/  UISETP.GT.U32.AND UP1, UPT, UR39, 0x3, UPT ;  /* 0x000000032700788c */ /* 0x000fe2000bf24070 */
[--C-:B------:R-:W-:Y:S01]  /*1e40*/  IADD3 R7, RZ, -R4, -R3.reuse ;  /* 0x80000004ff077210 */ /* 0x100fe20007ffe803 */
[----:B------:R-:W-:Y:S01]  /*1e50*/  UISETP.NE.U32.AND UP0, UPT, UR4, 0x1, UPT ;  /* 0x000000010400788c */ /* 0x000fe2000bf05070 */
[----:B------:R-:W-:Y:S01]  /*1e60*/  LOP3.LUT R3, R8, 0x40, R3, 0xe2, !PT ;  /* 0x0000004008037812 */ /* 0x000fe200078ee203 */
[----:B------:R-:W-:Y:S01]  /*1e70*/  IMAD.SHL.U32 R8, R18, 0x2, RZ ;  /* 0x0000000212087824 */ /* 0x000fe200078e00ff */
[----:B------:R-:W-:Y:S01]  /*1e80*/  ULDC.64 UR6, c[0x0][0x5d0] ;  /* 0x0001740000067ab9 */ /* 0x000fe20000000a00 */
[----:B------:R-:W-:Y:S01]  /*1e90*/  UISETP.LT.U32.AND UP1, UPT, UR40, 0x4, UP1 ;  /* 0x000000042800788c */ /* 0x000fe20008f21070 */
[----:B------:R-:W-:Y:S01]  /*1ea0*/  IMAD R0, R0, -0x40, R7 ;  /* 0xffffffc000007824 */ /* 0x000fe200078e0207 */
[----:B------:R-:W-:Y:S01]  /*1eb0*/  UISETP.GT.U32.AND UP0, UPT, UR40, 0x3, !UP0 ;  /* 0x000000032800788c */ /* 0x000fe2000c704070 */
[----:B------:R-:W-:Y:S01]  /*1ec0*/  LOP3.LUT R8, R11, 0x6, R8, 0xf8, !PT ;  /* 0x000000060b087812 */ /* 0x000fe200078ef808 */
[----:B--2---:R-:W-:Y:S01]  /*1ed0*/  IMAD R10, R5, -0x2, R6 ;  /* 0xfffffffe050a7824 */ /* 0x004fe200078e0206 */
[----:B------:R-:W-:Y:S01]  /*1ee0*/  ISETP.GE.AND P0, PT, R11, R6, PT ;  /* 0x000000060b00720c */ /* 0x000fe20003f06270 */
[C---:B------:R-:W-:Y:S01]  /*1ef0*/  IMAD.SHL.U32 R5, R100.reuse, 0x100, RZ ;  /* 0x0000010064057824 */ /* 0x040fe200078e00ff */
[----:B------:R-:W-:Y:S01]  /*1f00*/  SHF.R.S32.HI R9, RZ, 0x1f, R8 ;  /* 0x0000001fff097819 */ /* 0x000fe20000011408 */
[----:B------:R-:W-:Y:S01]  /*1f10*/  IMAD R6, R15, UR6, RZ ;  /* 0x000000060f067c24 */ /* 0x000fe2000f8e02ff */
[----:B------:R-:W-:Y:S01]  /*1f20*/  USEL UR5, URZ, 0x1, !UP1 ;  /* 0x000000013f057887 */ /* 0x000fe2000c800000 */
[----:B------:R-:W-:Y:S01]  /*1f30*/  IMAD.WIDE R100, R100, 0x100, RZ ;  /* 0x0000010064647825 */ /* 0x000fe200078e02ff */
[----:B------:R-:W-:Y:S01]  /*1f40*/  ISETP.GE.OR P0, PT, R5, UR8, P0 ;  /* 0x0000000805007c0c */ /* 0x000fe20008706670 */
[----:B------:R-:W-:-:S02]  /*1f50*/  USEL UR4, URZ, 0x1, !UP0 ;  /* 0x000000013f047887 */ /* 0x000fc4000c000000 */
[C---:B------:R-:W-:Y:S01]  /*1f60*/  IMAD R13, R23.reuse, UR7, R6 ;  /* 0x00000007170d7c24 */ /* 0x040fe2000f8e0206 */
[----:B------:R-:W-:Y:S01]  /*1f70*/  LOP3.LUT R113, R100, R3, R4, 0xfe, !PT ;  /* 0x0000000364717212 */ /* 0x000fe200078efe04 */
[----:B------:R-:W-:Y:S01]  /*1f80*/  IMAD.WIDE.U32 R6, R23, UR6, R8 ;  /* 0x0000000617067c25 */ /* 0x000fe2000f8e0008 */
[----:B------:R-:W-:Y:S01]  /*1f90*/  ULOP3.LUT UR39, UR39, 0x3, URZ, 0xc0, !UPT ;  /* 0x0000000327277892 */ /* 0x000fe2000f8ec03f */
[----:B------:R-:W-:Y:S01]  /*1fa0*/  IADD3 R3, -R5, UR8, R0 ;  /* 0x0000000805037c10 */ /* 0x000fe2000fffe100 */
[----:B------:R-:W-:Y:S01]  /*1fb0*/  ULOP3.LUT UR38, UR4, UR38, UR5, 0x96, !UPT ;  /* 0x0000002604267292 */ /* 0x000fe2000f8e9605 */
[----:B------:R-:W-:Y:S02]  /*1fc0*/  IMAD.IADD R7, R7, 0x1, R13 ;  /* 0x0000000107077824 */ /* 0x000fe400078e020d */
[----:B------:R-:W-:Y:S02]  /*1fd0*/  IMAD.IADD R4, R10, 0x1, -R11 ;  /* 0x000000010a047824 */ /* 0x000fe400078e0a0b */
[----:B------:R-:W-:Y:S01]  /*1fe0*/  IMAD.MOV.U32 R0, RZ, RZ, -0x1 ;  /* 0xffffffffff007424 */ /* 0x000fe200078e00ff */
[----:B------:R-:W-:Y:S06]  /*1ff0*/  @P0 BRA `(.L_x_28) ;  /* 0x0000004800340947 */ /* 0x000fec0003800000 */
[----:B------:R-:W0:Y:S01]  /*2000*/  LDC.64 R10, c[0x0][0x5c8] ;  /* 0x00017200ff0a7b82 */ /* 0x000e220000000a00 */
[----:B-----5:R-:W-:Y:S01]  /*2010*/  FSETP.NEU.AND P1, PT, R89, RZ, PT ;  /* 0x000000ff5900720b */ /* 0x020fe20003f2d000 */
[----:B------:R-:W-:Y:S01]  /*2020*/  BSSY B0, `(.L_x_28) ;  /* 0x000048a000007945 */ /* 0x000fe20003800000 */
[----:B------:R-:W-:-:S04]  /*2030*/  ISETP.GT.AND P6, PT, R4, RZ, PT ;  /* 0x000000ff0400720c */ /* 0x000fc80003fc4270 */
[----:B------:R-:W-:Y:S01]  /*2040*/  ISETP.GT.AND P0, PT, R3, RZ, P6 ;  /* 0x000000ff0300720c */ /* 0x000fe20003704270 */
[-C--:B0-----:R-:W-:Y:S02]  /*2050*/  IMAD R12, R101, R10.reuse, RZ ;  /* 0x0000000a650c7224 */ /* 0x081fe400078e02ff */
[----:B------:R-:W-:-:S04]  /*2060*/  IMAD.WIDE.U32 R102, R113, R10, R6 ;  /* 0x0000000a71667225 */ /* 0x000fc800078e0006 */
[----:B------:R-:W-:-:S04]  /*2070*/  IMAD R5, R113, R11, R12 ;  /* 0x0000000b71057224 */ /* 0x000fc800078e020c */
[----:B------:R-:W-:Y:S01]  /*2080*/  IMAD.IADD R13, R103, 0x1, R5 ;  /* 0x00000001670d7824 */ /* 0x000fe200078e0205 */
[----:B------:R-:W-:Y:S06]  /*2090*/  @!P1 BRA `(.L_x_29) ;  /* 0x0000003000949947 */ /* 0x000fec0003800000 */
[----:B------:R-:W0:Y:S01]  /*20a0*/  LDC.64 R92, c[0x0][0x5b8] ;  /* 0x00016e00ff5c7b82 */ /* 0x000e220000000a00 */
[----:B------:R-:W-:-:S07]  /*20b0*/  ULDC.64 UR4, c[0x0][0x5c0] ;  /* 0x0001700000047ab9 */ /* 0x000fce0000000a00 */
[----:B------:R-:W1:Y:S08]  /*20c0*/  LDC.64 R98, c[0x0][0x5b0] ;  /* 0x00016c00ff627b82 */ /* 0x000e700000000a00 */
[----:B------:R-:W2:Y:S01]  /*20d0*/  LDC.64 R90, c[0x0][0x5a8] ;  /* 0x00016a00ff5a7b82 */ /* 0x000ea20000000a00 */
[-C--:B0-----:R-:W-:Y:S02]  /*20e0*/  IMAD R6, R15, R92.reuse, RZ ;  /* 0x0000005c0f067224 */ /* 0x081fe400078e02ff */
[----:B------:R-:W-:-:S04]  /*20f0*/  IMAD.WIDE.U32 R96, R23, R92, R8 ;  /* 0x0000005c17607225 */ /* 0x000fc800078e0008 */
[----:B------:R-:W-:Y:S02]  /*2100*/  IMAD R111, R23, R93, R6 ;  /* 0x0000005d176f7224 */ /* 0x000fe400078e0206 */
[-C--:B-1----:R-:W-:Y:S02]  /*2110*/  IMAD R6, R101, R98.reuse, RZ ;  /* 0x0000006265067224 */ /* 0x082fe400078e02ff */
[----:B------:R-:W-:Y:S02]  /*2120*/  IMAD.IADD R95, R97, 0x1, R111 ;  /* 0x00000001615f7824 */ /* 0x000fe400078e026f */
[----:B------:R-:W-:Y:S02]  /*2130*/  IMAD.MOV.U32 R94, RZ, RZ, R96 ;  /* 0x000000ffff5e7224 */ /* 0x000fe400078e0060 */
[C---:B------:R-:W-:Y:S02]  /*2140*/  IMAD R107, R113.reuse, R99, R6 ;  /* 0x00000063716b7224 */ /* 0x040fe400078e0206 */
[----:B------:R-:W-:-:S04]  /*2150*/  IMAD.WIDE.U32 R6, R113, R98, R94 ;  /* 0x0000006271067225 */ /* 0x000fc800078e005e */
[----:B------:R-:W-:Y:S01]  /*2160*/  IMAD.IADD R5, R7, 0x1, R107 ;  /* 0x0000000107057824 */ /* 0x000fe200078e026b */
[----:B--2---:R-:W-:-:S04]  /*2170*/  LEA R14, P1, R6, R90, 0x2 ;  /* 0x0000005a060e7211 */ /* 0x004fc800078210ff */
[----:B------:R-:W-:-:S05]  /*2180*/  LEA.HI.X R15, R6, R91, R5, 0x2, P1 ;  /* 0x0000005b060f7211 */ /* 0x000fca00008f1405 */
[----:B------:R-:W2:Y:S01]  /*2190*/  @P0 LDG.E.LTC128B R5, desc[UR36][R14.64] ;  /* 0x000000240e050981 */ /* 0x000ea2000c1e1920 */
[----:B------:R-:W-:Y:S01]  /*21a0*/  LEA R12, P1, R102, UR4, 0x2 ;  /* 0x00000004660c7c11 */ /* 0x000fe2000f8210ff */
[----:B------:R-:W-:Y:S01]  /*21b0*/  IMAD.WIDE.U32 R6, R113, R98, R8 ;  /* 0x0000006271067225 */ /* 0x000fe200078e0008 */
[----:B------:R-:W-:Y:S01]  /*21c0*/  ISETP.GT.AND P4, PT, R4, 0x1, PT ;  /* 0x000000010400780c */ /* 0x000fe20003f84270 */
[----:B------:R-:W-:Y:S01]  /*21d0*/  BSSY B1, `(.L_x_30) ;  /* 0x0000013000017945 */ /* 0x000fe20003800000 */
[----:B------:R-:W-:Y:S01]  /*21e0*/  LEA.HI.X R13, R102, UR5, R13, 0x2, P1 ;  /* 0x00000005660d7c11 */ /* 0x000fe200088f140d */
[----:B------:R-:W-:Y:S01]  /*21f0*/  IMAD.IADD R7, R107, 0x1, R7 ;  /* 0x000000016b077824 */ /* 0x000fe200078e0207 */
[----:B------:R-:W-:Y:S01]  /*2200*/  ISETP.GT.AND P1, PT, R3, RZ, P4 ;  /* 0x000000ff0300720c */ /* 0x000fe20002724270 */
[C---:B------:R-:W-:Y:S01]  /*2210*/  IMAD.SHL.U32 R102, R98.reuse, 0x8, RZ ;  /* 0x0000000862667824 */ /* 0x040fe200078e00ff */
[----:B------:R-:W-:Y:S02]  /*2220*/  SHF.L.U64.HI R103, R98, 0x3, R99 ;  /* 0x0000000362677819 */ /* 0x000fe40000010263 */
[----:B------:R-:W-:-:S02]  /*2230*/  P2R R105, PR, RZ, 0x10 ;  /* 0x00000010ff697803 */ /* 0x000fc40000000000 */
[----:B--2---:R-:W-:-:S05]  /*2240*/  LOP3.LUT R20, R5, 0xffffe000, RZ, 0xc0, !PT ;  /* 0xffffe00005147812 */ /* 0x004fca00078ec0ff */
[----:B------:R-:W-:Y:S01]  /*2250*/  FMUL R93, R20, R89 ;  /* 0x00000059145d7220 */ /* 0x000fe20000400000 */
[----:B------:R-:W-:-:S04]  /*2260*/  IMAD.WIDE.U32 R20, R23, R92, R6 ;  /* 0x0000005c17147225 */ /* 0x000fc800078e0006 */
[----:B------:R-:W-:Y:S01]  /*2270*/  FFMA R93, R56, R88, R93 ;  /* 0x00000058385d7223 */ /* 0x000fe2000000005d */
[----:B------:R-:W-:Y:S01]  /*2280*/  IMAD.IADD R7, R111, 0x1, R21 ;  /* 0x000000016f077824 */ /* 0x000fe200078e0215 */
[----:B------:R-:W-:-:S03]  /*2290*/  LEA R6, P2, R20, R90, 0x2 ;  /* 0x0000005a14067211 */ /* 0x000fc600078410ff */
[----:B------:R-:W-:Y:S02]  /*22a0*/  F2FP.TF32.F32.PACK_B R93, R93 ;  /* 0x0000005dff5d723e */ /* 0x000fe400024050ff */
[----:B------:R-:W-:Y:S01]  /*22b0*/  LEA.HI.X R7, R20, R91, R7, 0x2, P2 ;  /* 0x0000005b14077211 */ /* 0x000fe200010f1407 */
[----:B------:R-:W-:Y:S02]  /*22c0*/  IMAD.WIDE.U32 R20, R113, R98, R102 ;  /* 0x0000006271147225 */ /* 0x000fe400078e0066 */
[----:B------:R0:W-:Y:S01]  /*22d0*/  @P0 STG.E desc[UR36][R12.64], R93 ;  /* 0x0000005d0c000986 */ /* 0x0001e2000c101924 */
[----:B------:R-:W-:Y:S05]  /*22e0*/  @!P1 BRA `(.L_x_31) ;  /* 0x0000000000049947 */ /* 0x000fea0003800000 */
[----:B------:R1:W5:Y:S02]  /*22f0*/  LDG.E.LTC128B R5, desc[UR36][R6.64+0x4] ;  /* 0x0000042406057981 */ /* 0x000364000c1e1920 */
.L_x_31:
[----:B------:R-:W-:Y:S05]  /*2300*/  BSYNC B1 ;  /* 0x0000000000017941 */ /* 0x000fea0003800000 */
.L_x_30:
[----:B-----5:R-:W-:Y:S01]  /*2310*/  LOP3.LUT R14, R5, 0xffffe000, RZ, 0xc0, !PT ;  /* 0xffffe000050e7812 */ /* 0x020fe200078ec0ff */
[----:B------:R-:W-:Y:S01]  /*2320*/  IMAD.IADD R107, R107, 0x1, R21 ;  /* 0x000000016b6b7824 */ /* 0x000fe200078e0215 */
[----:B------:R-:W-:Y:S01]  /*2330*/  IADD3 R15, P2, R96, R20, RZ ;  /* 0x00000014600f7210 */ /* 0x000fe20007f5e0ff */
[----:B0-----:R-:W-:Y:S01]  /*2340*/  IMAD.MOV.U32 R93, RZ, RZ, R5 ;  /* 0x000000ffff5d7224 */ /* 0x001fe200078e0005 */
[----:B------:R-:W-:Y:S01]  /*2350*/  ISETP.GT.AND P0, PT, R3, 0x8, P6 ;  /* 0x000000080300780c */ /* 0x000fe20003704270 */
[----:B------:R-:W-:Y:S02]  /*2360*/  FMUL R14, R14, R89 ;  /* 0x000000590e0e7220 */ /* 0x000fe40000400000 */
[----:B------:R-:W-:Y:S02]  /*2370*/  IMAD.X R56, R107, 0x1, R95, P2 ;  /* 0x000000016b387824 */ /* 0x000fe400010e065f */
[----:B------:R-:W-:Y:S01]  /*2380*/  FFMA R115, R57, R88, R14 ;  /* 0x0000005839737223 */ /* 0x000fe2000000000e */
[----:B------:R-:W-:-:S04]  /*2390*/  LEA R14, P2, R15, R90, 0x2 ;  /* 0x0000005a0f0e7211 */ /* 0x000fc800078410ff */
[----:B------:R-:W-:Y:S02]  /*23a0*/  F2FP.TF32.F32.PACK_B R115, R115 ;  /* 0x00000073ff73723e */ /* 0x000fe400024050ff */
[----:B------:R-:W-:-:S03]  /*23b0*/  LEA.HI.X R15, R15, R91, R56, 0x2, P2 ;  /* 0x0000005b0f0f7211 */ /* 0x000fc600010f1438 */
[----:B------:R0:W-:Y:S04]  /*23c0*/  @P1 STG.E desc[UR36][R12.64+0x4], R115 ;  /* 0x000004730c001986 */ /* 0x0001e8000c101924 */
[----:B------:R2:W3:Y:S01]  /*23d0*/  @P0 LDG.E.LTC128B R93, desc[UR36][R14.64] ;  /* 0x000000240e5d0981 */ /* 0x0004e2000c1e1920 */
[----:B------:R-:W-:Y:S01]  /*23e0*/  IADD3 R56, P1, R8, R20, RZ ;  /* 0x0000001408387210 */ /* 0x000fe20007f3e0ff */
[----:B------:R-:W-:Y:S01]  /*23f0*/  BSSY B1, `(.L_x_32) ;  /* 0x0000012000017945 */ /* 0x000fe20003800000 */
[----:B------:R-:W-:-:S03]  /*2400*/  SHF.L.U64.HI R109, R10, 0x5, R11 ;  /* 0x000000050a6d7819 */ /* 0x000fc6000001020b */
[----:B------:R-:W-:Y:S01]  /*2410*/  IMAD.X R57, R9, 0x1, R107, P1 ;  /* 0x0000000109397824 */ /* 0x000fe200008e066b */
[----:B------:R-:W-:Y:S01]  /*2420*/  ISETP.GT.AND P1, PT, R3, 0x8, P4 ;  /* 0x000000080300780c */ /* 0x000fe20002724270 */
[----:B------:R-:W-:Y:S02]  /*2430*/  IMAD.SHL.U32 R107, R10, 0x20, RZ ;  /* 0x000000200a6b7824 */ /* 0x000fe400078e00ff */
[----:B------:R-:W-:-:S03]  /*2440*/  IMAD.WIDE.U32 R56, R23, R92, R56 ;  /* 0x0000005c17387225 */ /* 0x000fc600078e0038 */
[----:B--2---:R-:W-:Y:S02]  /*2450*/  LEA R14, P3, R56, R90, 0x2 ;  /* 0x0000005a380e7211 */ /* 0x004fe400078610ff */
[----:B---3--:R-:W-:-:S05]  /*2460*/  LOP3.LUT R20, R93, 0xffffe000, RZ, 0xc0, !PT ;  /* 0xffffe0005d147812 */ /* 0x008fca00078ec0ff */
[----:B------:R-:W-:Y:S01]  /*2470*/  FMUL R5, R20, R89 ;  /* 0x0000005914057220 */ /* 0x000fe20000400000 */
[----:B------:R-:W-:-:S03]  /*2480*/  IADD3 R20, P2, R107, R12, RZ ;  /* 0x0000000c6b147210 */ /* 0x000fc60007f5e0ff */
[----:B------:R-:W-:Y:S01]  /*2490*/  FFMA R117, R58, R88, R5 ;  /* 0x000000583a757223 */ /* 0x000fe20000000005 */
[----:B------:R-:W-:Y:S02]  /*24a0*/  IMAD.IADD R5, R111, 0x1, R57 ;  /* 0x000000016f057824 */ /* 0x000fe400078e0239 */
[----:B------:R-:W-:Y:S02]  /*24b0*/  IMAD.X R21, R109, 0x1, R13, P2 ;  /* 0x000000016d157824 */ /* 0x000fe400010e060d */
[----:B------:R-:W-:Y:S02]  /*24c0*/  F2FP.TF32.F32.PACK_B R117, R117 ;  /* 0x00000075ff75723e */ /* 0x000fe400024050ff */
[----:B------:R-:W-:-:S03]  /*24d0*/  LEA.HI.X R15, R56, R91, R5, 0x2, P3 ;  /* 0x0000005b380f7211 */ /* 0x000fc600018f1405 */
[----:B------:R0:W-:Y:S01]  /*24e0*/  @P0 STG.E desc[UR36][R20.64], R117 ;  /* 0x0000007514000986 */ /* 0x0001e2000c101924 */
[----:B------:R-:W-:Y:S05]  /*24f0*/  @!P1 BRA `(.L_x_33) ;  /* 0x0000000000049947 */ /* 0x000fea0003800000 */
[----:B------:R2:W5:Y:S02]  /*2500*/  LDG.E.LTC128B R93, desc[UR36][R14.64+0x4] ;  /* 0x000004240e5d7981 */ /* 0x000564000c1e1920 */
.L_x_33:
[----:B------:R-:W-:Y:S05]  /*2510*/  BSYNC B1 ;  /* 0x0000000000017941 */ /* 0x000fea0003800000 */
.L_x_32:
[----:B-----5:R-:W-:Y:S01]  /*2520*/  LOP3.LUT R56, R93, 0xffffe000, RZ, 0xc0, !PT ;  /* 0xffffe0005d387812 */ /* 0x020fe200078ec0ff */
[----:B------:R-:W-:Y:S01]  /*2530*/  BSSY B1, `(.L_x_34) ;  /* 0x000000c000017945 */ /* 0x000fe20003800000 */
[----:B------:R-:W-:Y:S01]  /*2540*/  ISETP.GT.AND P4, PT, R4, 0x8, PT ;  /* 0x000000080400780c */ /* 0x000fe20003f84270 */
[----:B------:R-:W-:Y:S02]  /*2550*/  IMAD.SHL.U32 R5, R10, 0x200, RZ ;  /* 0x000002000a057824 */ /* 0x000fe400078e00ff */
[----:B------:R-:W-:Y:S01]  /*2560*/  FMUL R56, R56, R89 ;  /* 0x0000005938387220 */ /* 0x000fe20000400000 */
[----:B------:R-:W-:Y:S02]  /*2570*/  ISETP.GT.AND P0, PT, R3, RZ, P4 ;  /* 0x000000ff0300720c */ /* 0x000fe40002704270 */
[----:B------:R-:W-:Y:S01]  /*2580*/  P2R R106, PR, RZ, 0x10 ;  /* 0x00000010ff6a7803 */ /* 0x000fe20000000000 */
[----:B------:R-:W-:Y:S01]  /*2590*/  FFMA R59, R59, R88, R56 ;  /* 0x000000583b3b7223 */ /* 0x000fe20000000038 */
[----:B------:R-:W-:-:S04]  /*25a0*/  IMAD.MOV.U32 R56, RZ, RZ, R93 ;  /* 0x000000ffff387224 */ /* 0x000fc800078e005d */
[----:B------:R-:W-:-:S05]  /*25b0*/  F2FP.TF32.F32.PACK_B R59, R59 ;  /* 0x0000003bff3b723e */ /* 0x000fca00024050ff */
[----:B------:R3:W-:Y:S01]  /*25c0*/  @P1 STG.E desc[UR36][R20.64+0x4], R59 ;  /* 0x0000043b14001986 */ /* 0x0007e2000c101924 */
[----:B------:R-:W-:Y:S05]  /*25d0*/  @!P0 BRA `(.L_x_35) ;  /* 0x0000000000048947 */ /* 0x000fea0003800000 */
[----:B------:R4:W5:Y:S02]  /*25e0*/  LDG.E.LTC128B R56, desc[UR36][R6.64+0x20] ;  /* 0x0000202406387981 */ /* 0x000964000c1e1920 */
.L_x_35:
[----:B------:R-:W-:Y:S05]  /*25f0*/  BSYNC B1 ;  /* 0x0000000000017941 */ /* 0x000fea0003800000 */
.L_x_34:
[----:B-----5:R-:W-:Y:S01]  /*2600*/  LOP3.LUT R58, R56, 0xffffe000, RZ, 0xc0, !PT ;  /* 0xffffe000383a7812 */ /* 0x020fe200078ec0ff */
[----:B------:R-:W-:Y:S01]  /*2610*/  BSSY B1, `(.L_x_36) ;  /* 0x000000d000017945 */ /* 0x000fe20003800000 */
[----:B------:R-:W-:Y:S02]  /*2620*/  SHF.L.U64.HI R93, R10, 0x9, R11 ;  /* 0x000000090a5d7819 */ /* 0x000fe4000001020b */
[----:B------:R-:W-:Y:S01]  /*2630*/  IADD3 R10, P1, P2, R5, R12, R107 ;  /* 0x0000000c050a7210 */ /* 0x000fe20007a3e06b */
[----:B------:R-:W-:Y:S01]  /*2640*/  FMUL R57, R58, R89 ;  /* 0x000000593a397220 */ /* 0x000fe20000400000 */
[----:B------:R-:W-:Y:S02]  /*2650*/  ISETP.GT.AND P3, PT, R4, 0x9, PT ;  /* 0x000000090400780c */ /* 0x000fe40003f64270 */
[----:B------:R-:W-:Y:S01]  /*2660*/  IADD3.X R11, R93, R13, R109, P1, P2 ;  /* 0x0000000d5d0b7210 */ /* 0x000fe20000fe446d */
[----:B------:R-:W-:Y:S01]  /*2670*/  FFMA R57, R60, R88, R57 ;  /* 0x000000583c397223 */ /* 0x000fe20000000039 */
[----:B------:R-:W-:-:S02]  /*2680*/  ISETP.GT.AND P1, PT, R3, RZ, P3 ;  /* 0x000000ff0300720c */ /* 0x000fc40001f24270 */
[----:B------:R-:W-:Y:S02]  /*2690*/  P2R R107, PR, RZ, 0x8 ;  /* 0x00000008ff6b7803 */ /* 0x000fe40000000000 */
[----:B------:R-:W-:-:S05]  /*26a0*/  F2FP.TF32.F32.PACK_B R57, R57 ;  /* 0x00000039ff39723e */ /* 0x000fca00024050ff */
[----:B------:R0:W-:Y:S04]  /*26b0*/  @P0 STG.E desc[UR36][R12.64+0x20], R57 ;  /* 0x000020390c000986 */ /* 0x0001e8000c101924 */
[----:B------:R-:W-:Y:S05]  /*26c0*/  @!P1 BRA `(.L_x_37) ;  /* 0x0000000000049947 */ /* 0x000fea0003800000 */
[----:B------:R0:W5:Y:S02]  /*26d0*/  LDG.E.LTC128B R56, desc[UR36][R6.64+0x24] ;  /* 0x0000242406387981 */ /* 0x000164000c1e1920 */
.L_x_37:
[----:B------:R-:W-:Y:S05]  /*26e0*/  BSYNC B1 ;  /* 0x0000000000017941 */ /* 0x000fea0003800000 */
.L_x_36:
[----:B-----5:R-:W-:Y:S01]  /*26f0*/  LOP3.LUT R58, R56, 0xffffe000, RZ, 0xc0, !PT ;  /* 0xffffe000383a7812 */ /* 0x020fe200078ec0ff */
[----:B------:R-:W-:Y:S01]  /*2700*/  BSSY B1, `(.L_x_38) ;  /* 0x0000008000017945 */ /* 0x000fe20003800000 */
[----:B------:R-:W-:-:S03]  /*2710*/  ISETP.GT.AND P0, PT, R3, 0x8, P4 ;  /* 0x000000080300780c */ /* 0x000fc60002704270 */
[----:B------:R-:W-:-:S04]  /*2720*/  FMUL R58, R58, R89 ;  /* 0x000000593a3a7220 */ /* 0x000fc80000400000 */
[----:B------:R-:W-:-:S05]  /*2730*/  FFMA R61, R61, R88, R58 ;  /* 0x000000583d3d7223 */ /* 0x000fca000000003a */
[----:B------:R-:W-:-:S05]  /*2740*/  F2FP.TF32.F32.PACK_B R61, R61 ;  /* 0x0000003dff3d723e */ /* 0x000fca00024050ff */
[----:B------:R0:W-:Y:S01]  /*2750*/  @P1 STG.E desc[UR36][R12.64+0x24], R61 ;  /* 0x0000243d0c001986 */ /* 0x0001e2000c101924 */
[----:B------:R-:W-:Y:S05]  /*2760*/  @!P0 BRA `(.L_x_39) ;  /* 0x0000000000048947 */ /* 0x000fea0003800000 */
[----:B------:R0:W5:Y:S02]  /*2770*/  LDG.E.LTC128B R56, desc[UR36][R14.64+0x20] ;  /* 0x000020240e387981 */ /* 0x000164000c1e1920 */
.L_x_39:
[----:B------:R-:W-:Y:S05]  /*2780*/  BSYNC B1 ;  /* 0x0000000000017941 */ /* 0x000fea0003800000 */
.L_x_38:
[----:B-----5:R-:W-:Y:S01]  /*2790*/  LOP3.LUT R58, R56, 0xffffe000, RZ, 0xc0, !PT ;  /* 0xffffe000383a7812 */ /* 0x020fe200078ec0ff */
[----:B------:R-:W-:Y:S01]  /*27a0*/  BSSY B1, `(.L_x_40) ;  /* 0x0000008000017945 */ /* 0x000fe20003800000 */
[----:B------:R-:W-:-:S03]  /*27b0*/  ISETP.GT.AND P1, PT, R3, 0x8, P3 ;  /* 0x000000080300780c */ /* 0x000fc60001f24270 */
[----:B0-----:R-:W-:-:S04]  /*27c0*/  FMUL R57, R58, R89 ;  /* 0x000000593a397220 */ /* 0x001fc80000400000 */
[----:B------:R-:W-:-:S05]  /*27d0*/  FFMA R57, R62, R88, R57 ;  /* 0x000000583e397223 */ /* 0x000fca0000000039 */
[----:B------:R-:W-:-:S05]  /*27e0*/  F2FP.TF32.F32.PACK_B R57, R57 ;  /* 0x00000039ff39723e */ /* 0x000fca00024050ff */
[----:B------:R0:W-:Y:S01]  /*27f0*/  @P0 STG.E desc[UR36][R20.64+0x20], R57 ;  /* 0x0000203914000986 */ /* 0x0001e2000c101924 */
[----:B------:R-:W-:Y:S05]  /*2800*/  @!P1 BRA `(.L_x_41) ;  /* 0x0000000000049947 */ /* 0x000fea0003800000 */
[----:B------:R0:W5:Y:S02]  /*2810*/  LDG.E.LTC128B R56, desc[UR36][R14.64+0x24] ;  /* 0x000024240e387981 */ /* 0x000164000c1e1920 */
.L_x_41:
[----:B------:R-:W-:Y:S05]  /*2820*/  BSYNC B1 ;  /* 0x0000000000017941 */ /* 0x000fea0003800000 */
.L_x_40:
[----:B-----5:R-:W-:Y:S01]  /*2830*/  LOP3.LUT R58, R56, 0xffffe000, RZ, 0xc0, !PT ;  /* 0xffffe000383a7812 */ /* 0x020fe200078ec0ff */
[----:B------:R-:W-:Y:S01]  /*2840*/  BSSY B1, `(.L_x_42) ;  /* 0x000000d000017945 */ /* 0x000fe20003800000 */
[----:B------:R-:W-:Y:S01]  /*2850*/  IADD3 R113, P0, R113, 0x80, RZ ;  /* 0x0000008071717810 */ /* 0x000fe20007f1e0ff */
[----:B------:R-:W-:Y:S01]  /*2860*/  IMAD.MOV.U32 R100, RZ, RZ, R56 ;  /* 0x000000ffff647224 */ /* 0x000fe200078e0038 */
[----:B------:R-:W-:Y:S01]  /*2870*/  ISETP.GT.AND P2, PT, R4, 0x10, PT ;  /* 0x000000100400780c */ /* 0x000fe20003f44270 */
[----:B------:R-:W-:Y:S02]  /*2880*/  FMUL R58, R58, R89 ;  /* 0x000000593a3a7220 */ /* 0x000fe40000400000 */
[----:B0-----:R-:W-:Y:S01]  /*2890*/  IMAD.X R57, RZ, RZ, R101, P0 ;  /* 0x000000ffff397224 */ /* 0x001fe200000e0665 */
[----:B------:R-:W-:Y:S01]  /*28a0*/  ISETP.GT.AND P0, PT, R3, RZ, P2 ;  /* 0x000000ff0300720c */ /* 0x000fe20001704270 */
[----:B------:R-:W-:Y:S01]  /*28b0*/  FFMA R63, R63, R88, R58 ;  /* 0x000000583f3f7223 */ /* 0x000fe2000000003a */
[----:B------:R-:W-:-:S04]  /*28c0*/  P2R R101, PR, RZ, 0x4 ;  /* 0x00000004ff657803 */ /* 0x000fc80000000000 */
[----:B------:R-:W-:-:S05]  /*28d0*/  F2FP.TF32.F32.PACK_B R63, R63 ;  /* 0x0000003fff3f723e */ /* 0x000fca00024050ff */
[----:B------:R0:W-:Y:S02]  /*28e0*/  @P1 STG.E desc[UR36][R20.64+0x24], R63 ;  /* 0x0000243f14001986 */ /* 0x0001e4000c101924 */
[----:B------:R-:W-:Y:S05]  /*28f0*/  @!P0 BRA `(.L_x_43) ;  /* 0x0000000000048947 */ /* 0x000fea0003800000 */
[----:B------:R0:W5:Y:S02]  /*2900*/  LDG.E.LTC128B R100, desc[UR36][R6.64+0x40] ;  /* 0x0000402406647981 */ /* 0x000164000c1e1920 */
.L_x_43:
[----:B------:R-:W-:Y:S05]  /*2910*/  BSYNC B1 ;  /* 0x0000000000017941 */ /* 0x000fea0003800000 */
.L_x_42:
[----:B-----5:R-:W-:Y:S01]  /*2920*/  LOP3.LUT R56, R100, 0xffffe000, RZ, 0xc0, !PT ;  /* 0xffffe00064387812 */ /* 0x020fe200078ec0ff */
[-C--:B------:R-:W-:Y:S01]  /*2930*/  IMAD R58, R57, R98.reuse, RZ ;  /* 0x00000062393a7224 */ /* 0x080fe200078e02ff */
[----:B------:R-:W-:Y:S01]  /*2940*/  ISETP.GT.AND P1, PT, R4, 0x11, PT ;  /* 0x000000110400780c */ /* 0x000fe20003f24270 */
[C---:B0-----:R-:W-:Y:S01]  /*2950*/  IMAD.WIDE.U32 R62, R113.reuse, R98, R102 ;  /* 0x00000062713e7225 */ /* 0x041fe200078e0066 */
[----:B------:R-:W-:Y:S03]  /*2960*/  BSSY B1, `(.L_x_44) ;  /* 0x000001f000017945 */ /* 0x000fe60003800000 */
[----:B------:R-:W-:Y:S01]  /*2970*/  FMUL R57, R56, R89 ;  /* 0x0000005938397220 */ /* 0x000fe20000400000 */
[----:B------:R-:W-:-:S03]  /*2980*/  IMAD R99, R113, R99, R58 ;  /* 0x0000006371637224 */ /* 0x000fc600078e023a */
[----:B------:R-:W-:Y:S01]  /*2990*/  FFMA R97, R64, R88, R57 ;  /* 0x0000005840617223 */ /* 0x000fe20000000039 */
[----:B---3--:R-:W-:-:S04]  /*29a0*/  IMAD.WIDE.U32 R58, R113, R98, R8 ;  /* 0x00000062713a7225 */ /* 0x008fc800078e0008 */
[----:B------:R-:W-:Y:S01]  /*29b0*/  F2FP.TF32.F32.PACK_B R97, R97 ;  /* 0x00000061ff61723e */ /* 0x000fe200024050ff */
[----:B------:R-:W-:Y:S02]  /*29c0*/  IMAD.IADD R59, R99, 0x1, R59 ;  /* 0x00000001633b7824 */ /* 0x000fe400078e023b */
[----:B------:R-:W-:Y:S02]  /*29d0*/  IMAD.WIDE.U32 R56, R113, R98, R94 ;  /* 0x0000006271387225 */ /* 0x000fe400078e005e */
[----:B------:R0:W-:Y:S02]  /*29e0*/  @P0 STG.E desc[UR36][R12.64+0x40], R97 ;  /* 0x000040610c000986 */ /* 0x0001e4000c101924 */
[----:B------:R-:W-:Y:S01]  /*29f0*/  IMAD.WIDE.U32 R60, R23, R92, R58 ;  /* 0x0000005c173c7225 */ /* 0x000fe200078e003a */
[----:B------:R-:W-:-:S03]  /*2a00*/  LEA R58, P0, R56, R90, 0x2 ;  /* 0x0000005a383a7211 */ /* 0x000fc600078010ff */
[----:B------:R-:W-:Y:S02]  /*2a10*/  IMAD.IADD R57, R57, 0x1, R99 ;  /* 0x0000000139397824 */ /* 0x000fe400078e0263 */
[----:B------:R-:W-:-:S03]  /*2a20*/  IMAD.IADD R99, R99, 0x1, R63 ;  /* 0x0000000163637824 */ /* 0x000fc600078e023f */
[----:B------:R-:W-:Y:S01]  /*2a30*/  LEA.HI.X R59, R56, R91, R57, 0x2, P0 ;  /* 0x0000005b383b7211 */ /* 0x000fe200000f1439 */
[----:B------:R-:W-:Y:S01]  /*2a40*/  IMAD.IADD R57, R111, 0x1, R61 ;  /* 0x000000016f397824 */ /* 0x000fe200078e023d */
[----:B------:R-:W-:-:S04]  /*2a50*/  LEA R56, P0, R60, R90, 0x2 ;  /* 0x0000005a3c387211 */ /* 0x000fc800078010ff */
[----:B------:R-:W-:Y:S02]  /*2a60*/  LEA.HI.X R57, R60, R91, R57, 0x2, P0 ;  /* 0x0000005b3c397211 */ /* 0x000fe400000f1439 */
[----:B------:R-:W-:-:S05]  /*2a70*/  IADD3 R96, P0, R96, R62, RZ ;  /* 0x0000003e60607210 */ /* 0x000fca0007f1e0ff */
[----:B------:R-:W-:Y:S01]  /*2a80*/  IMAD.X R94, R99, 0x1, R95, P0 ;  /* 0x00000001635e7824 */ /* 0x000fe200000e065f */
[----:B------:R-:W-:-:S05]  /*2a90*/  IADD3 R62, P0, R8, R62, RZ ;  /* 0x0000003e083e7210 */ /* 0x000fca0007f1e0ff */
[----:B------:R-:W-:Y:S01]  /*2aa0*/  IMAD.X R63, R9, 0x1, R99, P0 ;  /* 0x00000001093f7824 */ /* 0x000fe200000e0663 */
[----:B------:R-:W-:Y:S01]  /*2ab0*/  LEA R60, P0, R96, R90, 0x2 ;  /* 0x0000005a603c7211 */ /* 0x000fe200078010ff */
[----:B------:R-:W-:-:S03]  /*2ac0*/  IMAD.WIDE.U32 R62, R23, R92, R62 ;  /* 0x0000005c173e7225 */ /* 0x000fc600078e003e */
[----:B------:R-:W-:Y:S01]  /*2ad0*/  LEA.HI.X R61, R96, R91, R94, 0x2, P0 ;  /* 0x0000005b603d7211 */ /* 0x000fe200000f145e */
[----:B------:R-:W-:Y:S01]  /*2ae0*/  IMAD.IADD R9, R111, 0x1, R63 ;  /* 0x000000016f097824 */ /* 0x000fe200078e023f */
[----:B------:R-:W-:-:S04]  /*2af0*/  LEA R8, P0, R62, R90, 0x2 ;  /* 0x0000005a3e087211 */ /* 0x000fc800078010ff */
[----:B------:R-:W-:Y:S02]  /*2b00*/  LEA.HI.X R9, R62, R91, R9, 0x2, P0 ;  /* 0x0000005b3e097211 */ /* 0x000fe400000f1409 */
[----:B------:R-:W-:Y:S02]  /*2b10*/  ISETP.GT.AND P0, PT, R3, RZ, P1 ;  /* 0x000000ff0300720c */ /* 0x000fe40000f04270 */
[----:B------:R-:W-:-:S11]  /*2b20*/  P2R R91, PR, RZ, 0x2 ;  /* 0x00000002ff5b7803 */ /* 0x000fd60000000000 */
[----:B0-----:R-:W-:Y:S05]  /*2b30*/  @!P0 BRA `(.L_x_45) ;  /* 0x0000000000048947 */ /* 0x001fea0003800000 */
[----:B------:R0:W5:Y:S02]  /*2b40*/  LDG.E.LTC128B R100, desc[UR36][R6.64+0x44] ;  /* 0x0000442406647981 */ /* 0x000164000c1e1920 */
.L_x_45:
[----:B------:R-:W-:Y:S05]  /*2b50*/  BSYNC B1 ;  /* 0x0000000000017941 */ /* 0x000fea0003800000 */
.L_x_44:
[----:B-----5:R-:W-:Y:S01]  /*2b60*/  LOP3.LUT R62, R100, 0xffffe000, RZ, 0xc0, !PT ;  /* 0xffffe000643e7812 */ /* 0x020fe200078ec0ff */
[----:B------:R-:W-:Y:S04]  /*2b70*/  BSSY B1, `(.L_x_46) ;  /* 0x0000008000017945 */ /* 0x000fe80003800000 */
[----:B------:R-:W-:-:S04]  /*2b80*/  FMUL R62, R62, R89 ;  /* 0x000000593e3e7220 */ /* 0x000fc80000400000 */
[----:B------:R-:W-:-:S05]  /*2b90*/  FFMA R65, R65, R88, R62 ;  /* 0x0000005841417223 */ /* 0x000fca000000003e */
[----:B------:R-:W-:-:S05]  /*2ba0*/  F2FP.TF32.F32.PACK_B R65, R65 ;  /* 0x00000041ff41723e */ /* 0x000fca00024050ff */
[----:B------:R3:W-:Y:S01]  /*2bb0*/  @P0 STG.E desc[UR36][R12.64+0x44], R65 ;  /* 0x000044410c000986 */ /* 0x0007e2000c101924 */
[----:B------:R-:W-:-:S13]  /*2bc0*/  ISETP.GT.AND P0, PT, R3, 0x8, P2 ;  /* 0x000000080300780c */ /* 0x000fda0001704270 */
[----:B---3--:R-:W-:Y:S05]  /*2bd0*/  @!P0 BRA `(.L_x_47) ;  /* 0x0000000000048947 */ /* 0x008fea0003800000 */
[----:B------:R3:W5:Y:S02]  /*2be0*/  LDG.E.LTC128B R100, desc[UR36][R14.64+0x40] ;  /* 0x000040240e647981 */ /* 0x000764000c1e1920 */
.L_x_47:
[----:B------:R-:W-:Y:S05]  /*2bf0*/  BSYNC B1 ;  /* 0x0000000000017941 */ /* 0x000fea0003800000 */
.L_x_46:
[----:B-----5:R-:W-:Y:S01]  /*2c00*/  LOP3.LUT R62, R100, 0xffffe000, RZ, 0xc0, !PT ;  /* 0xffffe000643e7812 */ /* 0x020fe200078ec0ff */
[----:B------:R-:W-:Y:S04]  /*2c10*/  BSSY B1, `(.L_x_48) ;  /* 0x0000008000017945 */ /* 0x000fe80003800000 */
[----:B------:R-:W-:-:S04]  /*2c20*/  FMUL R23, R62, R89 ;  /* 0x000000593e177220 */ /* 0x000fc80000400000 */
[----:B------:R-:W-:-:S05]  /*2c30*/  FFMA R23, R66, R88, R23 ;  /* 0x0000005842177223 */ /* 0x000fca0000000017 */
[----:B------:R-:W-:-:S05]  /*2c40*/  F2FP.TF32.F32.PACK_B R23, R23 ;  /* 0x00000017ff17723e */ /* 0x000fca00024050ff */
[----:B------:R0:W-:Y:S01]  /*2c50*/  @P0 STG.E desc[UR36][R20.64+0x40], R23 ;  /* 0x0000401714000986 */ /* 0x0001e2000c101924 */
[----:B------:R-:W-:-:S13]  /*2c60*/  ISETP.GT.AND P0, PT, R3, 0x8, P1 ;  /* 0x000000080300780c */ /* 0x000fda0000f04270 */
[----:B0-----:R-:W-:Y:S05]  /*2c70*/  @!P0 BRA `(.L_x_49) ;  /* 0x0000000000048947 */ /* 0x001fea0003800000 */
[----:B------:R0:W5:Y:S02]  /*2c80*/  LDG.E.LTC128B R100, desc[UR36][R14.64+0x44] ;  /* 0x000044240e647981 */ /* 0x000164000c1e1920 */
.L_x_49:
[----:B------:R-:W-:Y:S05]  /*2c90*/  BSYNC B1 ;  /* 0x0000000000017941 */ /* 0x000fea0003800000 */
.L_x_48:
[----:B-----5:R-:W-:Y:S01]  /*2ca0*/  LOP3.LUT R62, R100, 0xffffe000, RZ, 0xc0, !PT ;  /* 0xffffe000643e7812 */ /* 0x020fe200078ec0ff */
[----:B------:R-:W-:Y:S01]  /*2cb0*/  BSSY B1, `(.L_x_50) ;  /* 0x000000a000017945 */ /* 0x000fe20003800000 */
[----:B------:R-:W-:-:S03]  /*2cc0*/  ISETP.GT.AND P2, PT, R4, 0x18, PT ;  /* 0x000000180400780c */ /* 0x000fc60003f44270 */
[----:B------:R-:W-:Y:S01]  /*2cd0*/  FMUL R62, R62, R89 ;  /* 0x000000593e3e7220 */ /* 0x000fe20000400000 */
[----:B------:R-:W-:-:S03]  /*2ce0*/  P2R R90, PR, RZ, 0x4 ;  /* 0x00000004ff5a7803 */ /* 0x000fc60000000000 */
[----:B------:R-:W-:-:S05]  /*2cf0*/  FFMA R67, R67, R88, R62 ;  /* 0x0000005843437223 */ /* 0x000fca000000003e */
[----:B------:R-:W-:-:S05]  /*2d00*/  F2FP.TF32.F32.PACK_B R67, R67 ;  /* 0x00000043ff43723e */ /* 0x000fca00024050ff */
[----:B------:R0:W-:Y:S01]  /*2d10*/  @P0 STG.E desc[UR36][R20.64+0x44], R67 ;  /* 0x0000444314000986 */ /* 0x0001e2000c101924 */
[----:B------:R-:W-:-:S13]  /*2d20*/  ISETP.GT.AND P0, PT, R3, RZ, P2 ;  /* 0x000000ff0300720c */ /* 0x000fda0001704270 */
[----:B0-----:R-:W-:Y:S05]  /*2d30*/  @!P0 BRA `(.L_x_51) ;  /* 0x0000000000048947 */ /* 0x001fea0003800000 */
[----:B------:R0:W5:Y:S02]  /*2d40*/  LDG.E.LTC128B R100, desc[UR36][R6.64+0x60] ;  /* 0x0000602406647981 */ /* 0x000164000c1e1920 */
.L_x_51:
[----:B------:R-:W-:Y:S05]  /*2d50*/  BSYNC B1 ;  /* 0x0000000000017941 */ /* 0x000fea0003800000 */
.L_x_50:
        /* <DEDUP_REMOVED lines=11> */
.L_x_53:
[----:B------:R-:W-:Y:S05]  /*2e10*/  BSYNC B1 ;  /* 0x0000000000017941 */ /* 0x000fea0003800000 */
.L_x_52:
        /* <DEDUP_REMOVED lines=9> */
.L_x_55:
[----:B------:R-:W-:Y:S05]  /*2eb0*/  BSYNC B1 ;  /* 0x0000000000017941 */ /* 0x000fea0003800000 */
.L_x_54:
        /* <DEDUP_REMOVED lines=9> */
.L_x_57:
[----:B------:R-:W-:Y:S05]  /*2f50*/  BSYNC B1 ;  /* 0x0000000000017941 */ /* 0x000fea0003800000 */
.L_x_56:
        /* <DEDUP_REMOVED lines=11> */
.L_x_59:
[----:B------:R-:W-:Y:S05]  /*3010*/  BSYNC B1 ;  /* 0x0000000000017941 */ /* 0x000fea0003800000 */
.L_x_58:
        /* <DEDUP_REMOVED lines=11> */
.L_x_61:
[----:B------:R-:W-:Y:S05]  /*30d0*/  BSYNC B1 ;  /* 0x0000000000017941 */ /* 0x000fea0003800000 */
.L_x_60:
        /* <DEDUP_REMOVED lines=9> */
.L_x_63:
[----:B------:R-:W-:Y:S05]  /*3170*/  BSYNC B1 ;  /* 0x0000000000017941 */ /* 0x000fea0003800000 */
.L_x_62:
        /* <DEDUP_REMOVED lines=9> */
.L_x_65:
[----:B------:R-:W-:Y:S05]  /*3210*/  BSYNC B1 ;  /* 0x0000000000017941 */ /* 0x000fea0003800000 */
.L_x_64:
        /* <DEDUP_REMOVED lines=11> */
.L_x_67:
[----:B------:R-:W-:Y:S05]  /*32d0*/  BSYNC B1 ;  /* 0x0000000000017941 */ /* 0x000fea0003800000 */
.L_x_66:
[----:B-----5:R-:W-:Y:S01]  /*32e0*/  LOP3.LUT R62, R100, 0xffffe000, RZ, 0xc0, !PT ;  /* 0xffffe000643e7812 */ /* 0x020fe200078ec0ff */
[----:B------:R-:W-:Y:S01]  /*32f0*/  BSSY B1, `(.L_x_68) ;  /* 0x000000a000017945 */ /* 0x000fe20003800000 */
[----:B------:R-:W-:-:S03]  /*3300*/  ISETP.GT.AND P5, PT, R4, 0x29, PT ;  /* 0x000000290400780c */ /* 0x000fc60003fa4270 */
[----:B------:R-:W-:-:S04]  /*3310*/  FMUL R23, R62, R89 ;  /* 0x000000593e177220 */ /* 0x000fc80000400000 */
[----:B------:R-:W-:-:S05]  /*3320*/  FFMA R23, R76, R88, R23 ;  /* 0x000000584c177223 */ /* 0x000fca0000000017 */
[----:B------:R-:W-:-:S05]  /*3330*/  F2FP.TF32.F32.PACK_B R23, R23 ;  /* 0x00000017ff17723e */ /* 0x000fca00024050ff */
[----:B------:R1:W-:Y:S01]  /*3340*/  @P0 STG.E desc[UR36][R12.64+0xa0], R23 ;  /* 0x0000a0170c000986 */ /* 0x0003e2000c101924 */
[----:B------:R-:W-:Y:S02]  /*3350*/  ISETP.GT.AND P0, PT, R3, RZ, P5 ;  /* 0x000000ff0300720c */ /* 0x000fe40002f04270 */
[----:B-1----:R-:W-:-:S11]  /*3360*/  P2R R23, PR, RZ, 0x20 ;  /* 0x00000020ff177803 */ /* 0x002fd60000000000 */
[----:B------:R-:W-:Y:S05]  /*3370*/  @!P0 BRA `(.L_x_69) ;  /* 0x0000000000048947 */ /* 0x000fea0003800000 */
[----:B------:R1:W5:Y:S02]  /*3380*/  LDG.E.LTC128B R100, desc[UR36][R6.64+0xa4] ;  /* 0x0000a42406647981 */ /* 0x000364000c1e1920 */
.L_x_69:
[----:B------:R-:W-:Y:S05]  /*3390*/  BSYNC B1 ;  /* 0x0000000000017941 */ /* 0x000fea0003800000 */
.L_x_68:
        /* <DEDUP_REMOVED lines=9> */
.L_x_71:
[----:B------:R-:W-:Y:S05]  /*3430*/  BSYNC B1 ;  /* 0x0000000000017941 */ /* 0x000fea0003800000 */
.L_x_70:
        /* <DEDUP_REMOVED lines=9> */
.L_x_73:
[----:B------:R-:W-:Y:S05]  /*34d0*/  BSYNC B1 ;  /* 0x0000000000017941 */ /* 0x000fea0003800000 */
.L_x_72:
[----:B-----5:R-:W-:Y:S01]  /*34e0*/  LOP3.LUT R62, R100, 0xffffe000, RZ, 0xc0, !PT ;  /* 0xffffe000643e7812 */ /* 0x020fe200078ec0ff */
[----:B------:R-:W-:Y:S01]  /*34f0*/  BSSY B1, `(.L_x_74) ;  /* 0x0000009000017945 */ /* 0x000fe20003800000 */
[----:B------:R-:W-:-:S03]  /*3500*/  ISETP.GT.AND P3, PT, R4, 0x30, PT ;  /* 0x000000300400780c */ /* 0x000fc60003f64270 */
[----:B------:R-:W-:-:S04]  /*3510*/  FMUL R62, R62, R89 ;  /* 0x000000593e3e7220 */ /* 0x000fc80000400000 */
[----:B------:R-:W-:-:S05]  /*3520*/  FFMA R79, R79, R88, R62 ;  /* 0x000000584f4f7223 */ /* 0x000fca000000003e */
[----:B------:R-:W-:-:S05]  /*3530*/  F2FP.TF32.F32.PACK_B R79, R79 ;  /* 0x0000004fff4f723e */ /* 0x000fca00024050ff */
[----:B------:R0:W-:Y:S01]  /*3540*/  @P0 STG.E desc[UR36][R20.64+0xa4], R79 ;  /* 0x0000a44f14000986 */ /* 0x0001e2000c101924 */
[----:B------:R-:W-:-:S13]  /*3550*/  ISETP.GT.AND P0, PT, R3, RZ, P3 ;  /* 0x000000ff0300720c */ /* 0x000fda0001f04270 */
[----:B0-----:R-:W-:Y:S05]  /*3560*/  @!P0 BRA `(.L_x_75) ;  /* 0x0000000000048947 */ /* 0x001fea0003800000 */
[----:B------:R0:W5:Y:S02]  /*3570*/  LDG.E.LTC128B R100, desc[UR36][R6.64+0xc0] ;  /* 0x0000c02406647981 */ /* 0x000164000c1e1920 */
.L_x_75:
[----:B------:R-:W-:Y:S05]  /*3580*/  BSYNC B1 ;  /* 0x0000000000017941 */ /* 0x000fea0003800000 */
.L_x_74:
        /* <DEDUP_REMOVED lines=10> */
.L_x_77:
[----:B------:R-:W-:Y:S05]  /*3630*/  BSYNC B1 ;  /* 0x0000000000017941 */ /* 0x000fea0003800000 */
.L_x_76:
        /* <DEDUP_REMOVED lines=9> */
.L_x_79:
[----:B------:R-:W-:Y:S05]  /*36d0*/  BSYNC B1 ;  /* 0x0000000000017941 */ /* 0x000fea0003800000 */
.L_x_78:
        /* <DEDUP_REMOVED lines=9> */
.L_x_81:
[----:B------:R-:W-:Y:S05]  /*3770*/  BSYNC B1 ;  /* 0x0000000000017941 */ /* 0x000fea0003800000 */
.L_x_80:
        /* <DEDUP_REMOVED lines=10> */
.L_x_83:
[----:B------:R-:W-:Y:S05]  /*3820*/  BSYNC B1 ;  /* 0x0000000000017941 */ /* 0x000fea0003800000 */
.L_x_82:
[----:B-----5:R-:W-:Y:S01]  /*3830*/  LOP3.LUT R62, R100, 0xffffe000, RZ, 0xc0, !PT ;  /* 0xffffe000643e7812 */ /* 0x020fe200078ec0ff */
[----:B------:R-:W-:Y:S04]  /*3840*/  BSSY B1, `(.L_x_84) ;  /* 0x000000f000017945 */ /* 0x000fe80003800000 */
[----:B------:R-:W-:-:S04]  /*3850*/  FMUL R23, R62, R89 ;  /* 0x000000593e177220 */ /* 0x000fc80000400000 */
[----:B------:R-:W-:-:S05]  /*3860*/  FFMA R23, R84, R88, R23 ;  /* 0x0000005854177223 */ /* 0x000fca0000000017 */
[----:B------:R-:W-:-:S05]  /*3870*/  F2FP.TF32.F32.PACK_B R23, R23 ;  /* 0x00000017ff17723e */ /* 0x000fca00024050ff */
[----:B------:R0:W-:Y:S01]  /*3880*/  @P0 STG.E desc[UR36][R12.64+0xe0], R23 ;  /* 0x0000e0170c000986 */ /* 0x0001e2000c101924 */
[----:B------:R-:W-:-:S05]  /*3890*/  IADD3 R64, P0, R5, R20, RZ ;  /* 0x0000001405407210 */ /* 0x000fca0007f1e0ff */
[----:B------:R-:W-:Y:S01]  /*38a0*/  IMAD.X R65, R93, 0x1, R21, P0 ;  /* 0x000000015d417824 */ /* 0x000fe200000e0615 */
[----:B------:R-:W-:-:S05]  /*38b0*/  IADD3 R66, P0, R5, R20, RZ ;  /* 0x0000001405427210 */ /* 0x000fca0007f1e0ff */
[----:B------:R-:W-:Y:S01]  /*38c0*/  IMAD.X R67, R93, 0x1, R21, P0 ;  /* 0x000000015d437824 */ /* 0x000fe200000e0615 */
[----:B------:R-:W-:-:S05]  /*38d0*/  IADD3 R62, P0, R5, R12, RZ ;  /* 0x0000000c053e7210 */ /* 0x000fca0007f1e0ff */
[----:B------:R-:W-:Y:S01]  /*38e0*/  IMAD.X R63, R93, 0x1, R13, P0 ;  /* 0x000000015d3f7824 */ /* 0x000fe200000e060d */
[----:B------:R-:W-:-:S04]  /*38f0*/  ISETP.GT.AND P0, PT, R4, 0x39, PT ;  /* 0x000000390400780c */ /* 0x000fc80003f04270 */
[----:B------:R-:W-:-:S13]  /*3900*/  ISETP.GT.AND P4, PT, R3, RZ, P0 ;  /* 0x000000ff0300720c */ /* 0x000fda0000784270 */
[----:B0-----:R-:W-:Y:S05]  /*3910*/  @!P4 BRA `(.L_x_85) ;  /* 0x000000000004c947 */ /* 0x001fea0003800000 */
[----:B------:R0:W5:Y:S02]  /*3920*/  LDG.E.LTC128B R100, desc[UR36][R6.64+0xe4] ;  /* 0x0000e42406647981 */ /* 0x000164000c1e1920 */
.L_x_85:
[----:B------:R-:W-:Y:S05]  /*3930*/  BSYNC B1 ;  /* 0x0000000000017941 */ /* 0x000fea0003800000 */
.L_x_84:
        /* <DEDUP_REMOVED lines=9> */
.L_x_87:
[----:B------:R-:W-:Y:S05]  /*39d0*/  BSYNC B1 ;  /* 0x0000000000017941 */ /* 0x000fea0003800000 */
.L_x_86:
        /* <DEDUP_REMOVED lines=9> */
.L_x_89:
[----:B------:R-:W-:Y:S05]  /*3a70*/  BSYNC B1 ;  /* 0x0000000000017941 */ /* 0x000fea0003800000 */
.L_x_88:
[----:B-----5:R-:W-:-:S05]  /*3a80*/  LOP3.LUT R4, R100, 0xffffe000, RZ, 0xc0, !PT ;  /* 0xffffe00064047812 */ /* 0x020fca00078ec0ff */
[----:B------:R-:W-:-:S04]  /*3a90*/  FMUL R4, R4, R89 ;  /* 0x0000005904047220 */ /* 0x000fc80000400000 */
[----:B------:R-:W-:-:S05]  /*3aa0*/  FFMA R87, R87, R88, R4 ;  /* 0x0000005857577223 */ /* 0x000fca0000000004 */
[----:B------:R-:W-:-:S05]  /*3ab0*/  F2FP.TF32.F32.PACK_B R87, R87 ;  /* 0x00000057ff57723e */ /* 0x000fca00024050ff */
[----:B------:R0:W-:Y:S01]  /*3ac0*/  @P4 STG.E desc[UR36][R20.64+0xe4], R87 ;  /* 0x0000e45714004986 */ /* 0x0001e2000c101924 */
[----:B------:R-:W-:-:S13]  /*3ad0*/  ISETP.GT.AND P4, PT, R3, 0x80, P6 ;  /* 0x000000800300780c */ /* 0x000fda0003784270 */
[----:B------:R-:W2:Y:S01]  /*3ae0*/  @P4 LDG.E.LTC128B R100, desc[UR36][R58.64] ;  /* 0x000000243a644981 */ /* 0x000ea2000c1e1920 */
[----:B------:R-:W-:Y:S01]  /*3af0*/  BSSY B1, `(.L_x_90) ;  /* 0x000000a000017945 */ /* 0x000fe20003800000 */
[----:B--2---:R-:W-:-:S05]  /*3b00*/  LOP3.LUT R4, R100, 0xffffe000, RZ, 0xc0, !PT ;  /* 0xffffe00064047812 */ /* 0x004fca00078ec0ff */
[----:B------:R-:W-:-:S04]  /*3b10*/  FMUL R5, R4, R89 ;  /* 0x0000005904057220 */ /* 0x000fc80000400000 */
[----:B------:R-:W-:-:S05]  /*3b20*/  FFMA R5, R24, R88, R5 ;  /* 0x0000005818057223 */ /* 0x000fca0000000005 */
[----:B------:R-:W-:-:S05]  /*3b30*/  F2FP.TF32.F32.PACK_B R5, R5 ;  /* 0x00000005ff05723e */ /* 0x000fca00024050ff */
[----:B------:R0:W-:Y:S01]  /*3b40*/  @P4 STG.E desc[UR36][R62.64], R5 ;  /* 0x000000053e004986 */ /* 0x0001e2000c101924 */
[----:B------:R-:W-:-:S04]  /*3b50*/  ISETP.NE.AND P4, PT, R105, RZ, PT ;  /* 0x000000ff6900720c */ /* 0x000fc80003f85270 */
[----:B------:R-:W-:-:S13]  /*3b60*/  ISETP.GT.AND P4, PT, R3, 0x80, P4 ;  /* 0x000000800300780c */ /* 0x000fda0002784270 */
[----:B0-----:R-:W-:Y:S05]  /*3b70*/  @!P4 BRA `(.L_x_91) ;  /* 0x000000000004c947 */ /* 0x001fea0003800000 */
[----:B------:R0:W5:Y:S02]  /*3b80*/  LDG.E.LTC128B R100, desc[UR36][R56.64+0x4] ;  /* 0x0000042438647981 */ /* 0x000164000c1e1920 */
.L_x_91:
[----:B------:R-:W-:Y:S05]  /*3b90*/  BSYNC B1 ;  /* 0x0000000000017941 */ /* 0x000fea0003800000 */
.L_x_90:
[----:B-----5:R-:W-:Y:S01]  /*3ba0*/  LOP3.LUT R4, R100, 0xffffe000, RZ, 0xc0, !PT ;  /* 0xffffe00064047812 */ /* 0x020fe200078ec0ff */
[----:B------:R-:W-:Y:S01]  /*3bb0*/  @P4 IMAD.MOV.U32 R5, RZ, RZ, R63 ;  /* 0x000000ffff054224 */ /* 0x000fe200078e003f */
[----:B------:R-:W-:Y:S01]  /*3bc0*/  ISETP.GT.AND P6, PT, R3, 0x88, P6 ;  /* 0x000000880300780c */ /* 0x000fe200037c4270 */
[----:B------:R-:W-:Y:S02]  /*3bd0*/  BSSY B1, `(.L_x_92) ;  /* 0x0000008000017945 */ /* 0x000fe40003800000 */
[----:B------:R-:W-:-:S04]  /*3be0*/  FMUL R4, R4, R89 ;  /* 0x0000005904047220 */ /* 0x000fc80000400000 */
[----:B------:R-:W-:Y:S01]  /*3bf0*/  FFMA R25, R25, R88, R4 ;  /* 0x0000005819197223 */ /* 0x000fe20000000004 */
[----:B------:R-:W-:-:S04]  /*3c00*/  @P4 IMAD.MOV.U32 R4, RZ, RZ, R62 ;  /* 0x000000ffff044224 */ /* 0x000fc800078e003e */
[----:B------:R-:W-:-:S05]  /*3c10*/  F2FP.TF32.F32.PACK_B R25, R25 ;  /* 0x00000019ff19723e */ /* 0x000fca00024050ff */
[----:B------:R2:W-:Y:S01]  /*3c20*/  @P4 STG.E desc[UR36][R4.64+0x4], R25 ;  /* 0x0000041904004986 */ /* 0x0005e2000c101924 */
[----:B------:R-:W-:Y:S05]  /*3c30*/  @!P6 BRA `(.L_x_93) ;  /* 0x000000000004e947 */ /* 0x000fea0003800000 */
[----:B------:R0:W5:Y:S02]  /*3c40*/  LDG.E.LTC128B R100, desc[UR36][R60.64] ;  /* 0x000000243c647981 */ /* 0x000164000c1e1920 */
.L_x_93:
[----:B------:R-:W-:Y:S05]  /*3c50*/  BSYNC B1 ;  /* 0x0000000000017941 */ /* 0x000fea0003800000 */
.L_x_92:
[----:B--2--5:R-:W-:Y:S01]  /*3c60*/  LOP3.LUT R4, R100, 0xffffe000, RZ, 0xc0, !PT ;  /* 0xffffe00064047812 */ /* 0x024fe200078ec0ff */
[----:B------:R-:W-:Y:S01]  /*3c70*/  BSSY B1, `(.L_x_94) ;  /* 0x0000009000017945 */ /* 0x000fe20003800000 */
[----:B------:R-:W-:-:S03]  /*3c80*/  ISETP.NE.AND P4, PT, R105, RZ, PT ;  /* 0x000000ff6900720c */ /* 0x000fc60003f85270 */
[----:B------:R-:W-:Y:S01]  /*3c90*/  FMUL R5, R4, R89 ;  /* 0x0000005904057220 */ /* 0x000fe20000400000 */
[----:B------:R-:W-:-:S03]  /*3ca0*/  ISETP.GT.AND P4, PT, R3, 0x88, P4 ;  /* 0x000000880300780c */ /* 0x000fc60002784270 */
[----:B------:R-:W-:-:S05]  /*3cb0*/  FFMA R5, R26, R88, R5 ;  /* 0x000000581a057223 */ /* 0x000fca0000000005 */
[----:B------:R-:W-:-:S05]  /*3cc0*/  F2FP.TF32.F32.PACK_B R5, R5 ;  /* 0x00000005ff05723e */ /* 0x000fca00024050ff */
[----:B------:R2:W-:Y:S01]  /*3cd0*/  @P6 STG.E desc[UR36][R64.64], R5 ;  /* 0x0000000540006986 */ /* 0x0005e2000c101924 */
[----:B------:R-:W-:Y:S05]  /*3ce0*/  @!P4 BRA `(.L_x_95) ;  /* 0x000000000004c947 */ /* 0x000fea0003800000 */
[----:B------:R0:W5:Y:S02]  /*3cf0*/  LDG.E.LTC128B R100, desc[UR36][R8.64+0x4] ;  /* 0x0000042408647981 */ /* 0x000164000c1e1920 */
.L_x_95:
[----:B------:R-:W-:Y:S05]  /*3d00*/  BSYNC B1 ;  /* 0x0000000000017941 */ /* 0x000fea0003800000 */
.L_x_94:
[----:B-----5:R-:W-:Y:S01]  /*3d10*/  LOP3.LUT R4, R100, 0xffffe000, RZ, 0xc0, !PT ;  /* 0xffffe00064047812 */ /* 0x020fe200078ec0ff */
[----:B------:R-:W-:Y:S01]  /*3d20*/  BSSY B1, `(.L_x_96) ;  /* 0x0000009000017945 */ /* 0x000fe20003800000 */
[----:B------:R-:W-:-:S03]  /*3d30*/  ISETP.NE.AND P6, PT, R106, RZ, PT ;  /* 0x000000ff6a00720c */ /* 0x000fc60003fc5270 */
[----:B------:R-:W-:-:S04]  /*3d40*/  FMUL R4, R4, R89 ;  /* 0x0000005904047220 */ /* 0x000fc80000400000 */
[----:B------:R-:W-:-:S05]  /*3d50*/  FFMA R27, R27, R88, R4 ;  /* 0x000000581b1b7223 */ /* 0x000fca0000000004 */
[----:B------:R-:W-:-:S05]  /*3d60*/  F2FP.TF32.F32.PACK_B R27, R27 ;  /* 0x0000001bff1b723e */ /* 0x000fca00024050ff */
[----:B------:R0:W-:Y:S01]  /*3d70*/  @P4 STG.E desc[UR36][R66.64+0x4], R27 ;  /* 0x0000041b42004986 */ /* 0x0001e2000c101924 */
[----:B------:R-:W-:-:S13]  /*3d80*/  ISETP.GT.AND P4, PT, R3, 0x80, P6 ;  /* 0x000000800300780c */ /* 0x000fda0003784270 */
[----:B0-----:R-:W-:Y:S05]  /*3d90*/  @!P4 BRA `(.L_x_97) ;  /* 0x000000000004c947 */ /* 0x001fea0003800000 */
[----:B------:R0:W5:Y:S02]  /*3da0*/  LDG.E.LTC128B R100, desc[UR36][R56.64+0x20] ;  /* 0x0000202438647981 */ /* 0x000164000c1e1920 */
.L_x_97:
[----:B------:R-:W-:Y:S05]  /*3db0*/  BSYNC B1 ;  /* 0x0000000000017941 */ /* 0x000fea0003800000 */
.L_x_96:
[----:B-----5:R-:W-:Y:S01]  /*3dc0*/  LOP3.LUT R4, R100, 0xffffe000, RZ, 0xc0, !PT ;  /* 0xffffe00064047812 */ /* 0x020fe200078ec0ff */
[----:B------:R-:W-:Y:S01]  /*3dd0*/  BSSY B1, `(.L_x_98) ;  /* 0x000000b000017945 */ /* 0x000fe20003800000 */
[----:B------:R-:W-:-:S03]  /*3de0*/  ISETP.NE.AND P6, PT, R107, RZ, PT ;  /* 0x000000ff6b00720c */ /* 0x000fc60003fc5270 */
[----:B--2---:R-:W-:Y:S01]  /*3df0*/  FMUL R5, R4, R89 ;  /* 0x0000005904057220 */ /* 0x004fe20000400000 */
[----:B------:R-:W-:-:S03]  /*3e00*/  @P4 IMAD.MOV.U32 R4, RZ, RZ, R62 ;  /* 0x000000ffff044224 */ /* 0x000fc600078e003e */
[----:B-1--4-:R-:W-:Y:S01]  /*3e10*/  FFMA R7, R28, R88, R5 ;  /* 0x000000581c077223 */ /* 0x012fe20000000005 */
[----:B------:R-:W-:-:S04]  /*3e20*/  @P4 IMAD.MOV.U32 R5, RZ, RZ, R63 ;  /* 0x000000ffff054224 */ /* 0x000fc800078e003f */
[----:B------:R-:W-:-:S05]  /*3e30*/  F2FP.TF32.F32.PACK_B R7, R7 ;  /* 0x00000007ff07723e */ /* 0x000fca00024050ff */
[----:B------:R1:W-:Y:S01]  /*3e40*/  @P4 STG.E desc[UR36][R4.64+0x20], R7 ;  /* 0x0000200704004986 */ /* 0x0003e2000c101924 */
[----:B------:R-:W-:-:S13]  /*3e50*/  ISETP.GT.AND P4, PT, R3, 0x80, P6 ;  /* 0x000000800300780c */ /* 0x000fda0003784270 */
[----:B-1----:R-:W-:Y:S05]  /*3e60*/  @!P4 BRA `(.L_x_99) ;  /* 0x000000000004c947 */ /* 0x002fea0003800000 */
[----:B------:R1:W5:Y:S02]  /*3e70*/  LDG.E.LTC128B R100, desc[UR36][R56.64+0x24] ;  /* 0x0000242438647981 */ /* 0x000364000c1e1920 */
.L_x_99:
[----:B------:R-:W-:Y:S05]  /*3e80*/  BSYNC B1 ;  /* 0x0000000000017941 */ /* 0x000fea0003800000 */
.L_x_98:
[----:B-----5:R-:W-:Y:S01]  /*3e90*/  LOP3.LUT R4, R100, 0xffffe000, RZ, 0xc0, !PT ;  /* 0xffffe00064047812 */ /* 0x020fe200078ec0ff */
[----:B------:R-:W-:Y:S01]  /*3ea0*/  @P4 IMAD.MOV.U32 R5, RZ, RZ, R63 ;  /* 0x000000ffff054224 */ /* 0x000fe200078e003f */
[----:B------:R-:W-:Y:S03]  /*3eb0*/  BSSY B1, `(.L_x_100) ;  /* 0x000000a000017945 */ /* 0x000fe60003800000 */
[----:B------:R-:W-:-:S04]  /*3ec0*/  FMUL R4, R4, R89 ;  /* 0x0000005904047220 */ /* 0x000fc80000400000 */
[----:B------:R-:W-:Y:S01]  /*3ed0*/  FFMA R29, R29, R88, R4 ;  /* 0x000000581d1d7223 */ /* 0x000fe20000000004 */
[----:B------:R-:W-:-:S04]  /*3ee0*/  @P4 IMAD.MOV.U32 R4, RZ, RZ, R62 ;  /* 0x000000ffff044224 */ /* 0x000fc800078e003e */
[----:B------:R-:W-:-:S05]  /*3ef0*/  F2FP.TF32.F32.PACK_B R29, R29 ;  /* 0x0000001dff1d723e */ /* 0x000fca00024050ff */
[----:B------:R2:W-:Y:S01]  /*3f00*/  @P4 STG.E desc[UR36][R4.64+0x24], R29 ;  /* 0x0000241d04004986 */ /* 0x0005e2000c101924 */
[----:B------:R-:W-:-:S04]  /*3f10*/  ISETP.NE.AND P4, PT, R106, RZ, PT ;  /* 0x000000ff6a00720c */ /* 0x000fc80003f85270 */
[----:B------:R-:W-:-:S13]  /*3f20*/  ISETP.GT.AND P4, PT, R3, 0x88, P4 ;  /* 0x000000880300780c */ /* 0x000fda0002784270 */
[----:B--2---:R-:W-:Y:S05]  /*3f30*/  @!P4 BRA `(.L_x_101) ;  /* 0x000000000004c947 */ /* 0x004fea0003800000 */
[----:B------:R2:W5:Y:S02]  /*3f40*/  LDG.E.LTC128B R100, desc[UR36][R8.64+0x20] ;  /* 0x0000202408647981 */ /* 0x000564000c1e1920 */
.L_x_101:
[----:B------:R-:W-:Y:S05]  /*3f50*/  BSYNC B1 ;  /* 0x0000000000017941 */ /* 0x000fea0003800000 */
.L_x_100:
[----:B-----5:R-:W-:Y:S01]  /*3f60*/  LOP3.LUT R4, R100, 0xffffe000, RZ, 0xc0, !PT ;  /* 0xffffe00064047812 */ /* 0x020fe200078ec0ff */
[----:B------:R-:W-:Y:S04]  /*3f70*/  BSSY B1, `(.L_x_102) ;  /* 0x0000008000017945 */ /* 0x000fe80003800000 */
[----:B------:R-:W-:-:S04]  /*3f80*/  FMUL R5, R4, R89 ;  /* 0x0000005904057220 */ /* 0x000fc80000400000 */
[----:B------:R-:W-:-:S05]  /*3f90*/  FFMA R5, R30, R88, R5 ;  /* 0x000000581e057223 */ /* 0x000fca0000000005 */
[----:B------:R-:W-:-:S05]  /*3fa0*/  F2FP.TF32.F32.PACK_B R5, R5 ;  /* 0x00000005ff05723e */ /* 0x000fca00024050ff */
[----:B------:R4:W-:Y:S01]  /*3fb0*/  @P4 STG.E desc[UR36][R10.64+0x20], R5 ;  /* 0x000020050a004986 */ /* 0x0009e2000c101924 */
[----:B------:R-:W-:-:S13]  /*3fc0*/  ISETP.GT.AND P4, PT, R3, 0x88, P6 ;  /* 0x000000880300780c */ /* 0x000fda0003784270 */
[----:B----4-:R-:W-:Y:S05]  /*3fd0*/  @!P4 BRA `(.L_x_103) ;  /* 0x000000000004c947 */ /* 0x010fea0003800000 */
[----:B------:R4:W5:Y:S02]  /*3fe0*/  LDG.E.LTC128B R100, desc[UR36][R8.64+0x24] ;  /* 0x0000242408647981 */ /* 0x000964000c1e1920 */
.L_x_103:
[----:B------:R-:W-:Y:S05]  /*3ff0*/  BSYNC B1 ;  /* 0x0000000000017941 */ /* 0x000fea0003800000 */
.L_x_102:
[----:B-----5:R-:W-:Y:S01]  /*4000*/  LOP3.LUT R4, R100, 0xffffe000, RZ, 0xc0, !PT ;  /* 0xffffe00064047812 */ /* 0x020fe200078ec0ff */
[----:B------:R-:W-:Y:S01]  /*4010*/  @P4 IMAD.MOV.U32 R5, RZ, RZ, R11 ;  /* 0x000000ffff054224 */ /* 0x000fe200078e000b */
[----:B------:R-:W-:Y:S01]  /*4020*/  ISETP.NE.AND P6, PT, R101, RZ, PT ;  /* 0x000000ff6500720c */ /* 0x000fe20003fc5270 */
[----:B------:R-:W-:Y:S02]  /*4030*/  BSSY B1, `(.L_x_104) ;  /* 0x0000009000017945 */ /* 0x000fe40003800000 */
[----:B------:R-:W-:-:S04]  /*4040*/  FMUL R4, R4, R89 ;  /* 0x0000005904047220 */ /* 0x000fc80000400000 */
[----:B------:R-:W-:Y:S01]  /*4050*/  FFMA R31, R31, R88, R4 ;  /* 0x000000581f1f7223 */ /* 0x000fe20000000004 */
[----:B------:R-:W-:-:S04]  /*4060*/  @P4 IMAD.MOV.U32 R4, RZ, RZ, R10 ;  /* 0x000000ffff044224 */ /* 0x000fc800078e000a */
[----:B------:R-:W-:-:S05]  /*4070*/  F2FP.TF32.F32.PACK_B R31, R31 ;  /* 0x0000001fff1f723e */ /* 0x000fca00024050ff */
[----:B------:R0:W-:Y:S01]  /*4080*/  @P4 STG.E desc[UR36][R4.64+0x24], R31 ;  /* 0x0000241f04004986 */ /* 0x0001e2000c101924 */
[----:B------:R-:W-:-:S13]  /*4090*/  ISETP.GT.AND P4, PT, R3, 0x80, P6 ;  /* 0x000000800300780c */ /* 0x000fda0003784270 */
[----:B0-----:R-:W-:Y:S05]  /*40a0*/  @!P4 BRA `(.L_x_105) ;  /* 0x000000000004c947 */ /* 0x001fea0003800000 */
[----:B------:R0:W5:Y:S02]  /*40b0*/  LDG.E.LTC128B R100, desc[UR36][R56.64+0x40] ;  /* 0x0000402438647981 */ /* 0x000164000c1e1920 */
.L_x_105:
[----:B------:R-:W-:Y:S05]  /*40c0*/  BSYNC B1 ;  /* 0x0000000000017941 */ /* 0x000fea0003800000 */
.L_x_104:
[----:B-----5:R-:W-:Y:S01]  /*40d0*/  LOP3.LUT R4, R100, 0xffffe000, RZ, 0xc0, !PT ;  /* 0xffffe00064047812 */ /* 0x020fe200078ec0ff */
[----:B------:R-:W-:Y:S01]  /*40e0*/  BSSY B1, `(.L_x_106) ;  /* 0x000000b000017945 */ /* 0x000fe20003800000 */
[----:B------:R-:W-:-:S03]  /*40f0*/  ISETP.NE.AND P6, PT, R91, RZ, PT ;  /* 0x000000ff5b00720c */ /* 0x000fc60003fc5270 */
[----:B------:R-:W-:Y:S01]  /*4100*/  FMUL R5, R4, R89 ;  /* 0x0000005904057220 */ /* 0x000fe20000400000 */
[----:B------:R-:W-:-:S03]  /*4110*/  @P4 IMAD.MOV.U32 R4, RZ, RZ, R62 ;  /* 0x000000ffff044224 */ /* 0x000fc600078e003e */
[----:B------:R-:W-:Y:S01]  /*4120*/  FFMA R7, R32, R88, R5 ;  /* 0x0000005820077223 */ /* 0x000fe20000000005 */
[----:B------:R-:W-:-:S04]  /*4130*/  @P4 IMAD.MOV.U32 R5, RZ, RZ, R63 ;  /* 0x000000ffff054224 */ /* 0x000fc800078e003f */
[----:B------:R-:W-:-:S05]  /*4140*/  F2FP.TF32.F32.PACK_B R7, R7 ;  /* 0x00000007ff07723e */ /* 0x000fca00024050ff */
[----:B------:R0:W-:Y:S01]  /*4150*/  @P4 STG.E desc[UR36][R4.64+0x40], R7 ;  /* 0x0000400704004986 */ /* 0x0001e2000c101924 */
[----:B------:R-:W-:-:S13]  /*4160*/  ISETP.GT.AND P4, PT, R3, 0x80, P6 ;  /* 0x000000800300780c */ /* 0x000fda0003784270 */
[----:B0-----:R-:W-:Y:S05]  /*4170*/  @!P4 BRA `(.L_x_107) ;  /* 0x000000000004c947 */ /* 0x001fea0003800000 */
[----:B------:R0:W5:Y:S02]  /*4180*/  LDG.E.LTC128B R100, desc[UR36][R56.64+0x44] ;  /* 0x0000442438647981 */ /* 0x000164000c1e1920 */
.L_x_107:
[----:B------:R-:W-:Y:S05]  /*4190*/  BSYNC B1 ;  /* 0x0000000000017941 */ /* 0x000fea0003800000 */
.L_x_106:
        /* <DEDUP_REMOVED lines=10> */
[----:B0-----:R-:W-:Y:S05]  /*4240*/  @!P4 BRA `(.L_x_109) ;  /* 0x000000000004c947 */ /* 0x001fea0003800000 */
[----:B------:R0:W5:Y:S02]  /*4250*/  LDG.E.LTC128B R100, desc[UR36][R8.64+0x40] ;  /* 0x0000402408647981 */ /* 0x000164000c1e1920 */
.L_x_109:
[----:B------:R-:W-:Y:S05]  /*4260*/  BSYNC B1 ;  /* 0x0000000000017941 */ /* 0x000fea0003800000 */
.L_x_108:
[----:B-----5:R-:W-:Y:S01]  /*4270*/  LOP3.LUT R4, R100, 0xffffe000, RZ, 0xc0, !PT ;  /* 0xffffe00064047812 */ /* 0x020fe200078ec0ff */
[----:B------:R-:W-:Y:S04]  /*4280*/  BSSY B1, `(.L_x_110) ;  /* 0x000000a000017945 */ /* 0x000fe80003800000 */
        /* <DEDUP_REMOVED lines=9> */
.L_x_111:
[----:B------:R-:W-:Y:S05]  /*4320*/  BSYNC B1 ;  /* 0x0000000000017941 */ /* 0x000fea0003800000 */
.L_x_110:
        /* <DEDUP_REMOVED lines=12> */
.L_x_113:
[----:B------:R-:W-:Y:S05]  /*43f0*/  BSYNC B1 ;  /* 0x0000000000017941 */ /* 0x000fea0003800000 */
.L_x_112:
        /* <DEDUP_REMOVED lines=12> */
.L_x_115:
[----:B------:R-:W-:Y:S05]  /*44c0*/  BSYNC B1 ;  /* 0x0000000000017941 */ /* 0x000fea0003800000 */
.L_x_114:
        /* <DEDUP_REMOVED lines=12> */
.L_x_117:
[----:B------:R-:W-:Y:S05]  /*4590*/  BSYNC B1 ;  /* 0x0000000000017941 */ /* 0x000fea0003800000 */
.L_x_116:
        /* <DEDUP_REMOVED lines=11> */
.L_x_119:
[----:B------:R-:W-:Y:S05]  /*4650*/  BSYNC B1 ;  /* 0x0000000000017941 */ /* 0x000fea0003800000 */
.L_x_118:
        /* <DEDUP_REMOVED lines=12> */
.L_x_121:
[----:B------:R-:W-:Y:S05]  /*4720*/  BSYNC B1 ;  /* 0x0000000000017941 */ /* 0x000fea0003800000 */
.L_x_120:
        /* <DEDUP_REMOVED lines=12> */
.L_x_123:
[----:B------:R-:W-:Y:S05]  /*47f0*/  BSYNC B1 ;  /* 0x0000000000017941 */ /* 0x000fea0003800000 */
.L_x_122:
        /* <DEDUP_REMOVED lines=12> */
.L_x_125:
[----:B------:R-:W-:Y:S05]  /*48c0*/  BSYNC B1 ;  /* 0x0000000000017941 */ /* 0x000fea0003800000 */
.L_x_124:
        /* <DEDUP_REMOVED lines=11> */
.L_x_127:
[----:B------:R-:W-:Y:S05]  /*4980*/  BSYNC B1 ;  /* 0x0000000000017941 */ /* 0x000fea0003800000 */
.L_x_126:
        /* <DEDUP_REMOVED lines=12> */
.L_x_129:
[----:B------:R-:W-:Y:S05]  /*4a50*/  BSYNC B1 ;  /* 0x0000000000017941 */ /* 0x000fea0003800000 */
.L_x_128:
        /* <DEDUP_REMOVED lines=11> */
.L_x_131:
[----:B------:R-:W-:Y:S05]  /*4b10*/  BSYNC B1 ;  /* 0x0000000000017941 */ /* 0x000fea0003800000 */
.L_x_130:
        /* <DEDUP_REMOVED lines=11> */
.L_x_133:
[----:B------:R-:W-:Y:S05]  /*4bd0*/  BSYNC B1 ;  /* 0x0000000000017941 */ /* 0x000fea0003800000 */
.L_x_132:
[----:B-----5:R-:W-:Y:S01]  /*4be0*/  LOP3.LUT R4, R100, 0xffffe000, RZ, 0xc0, !PT ;  /* 0xffffe00064047812 */ /* 0x020fe200078ec0ff */
[----:B------:R-:W-:Y:S01]  /*4bf0*/  BSSY B1, `(.L_x_134) ;  /* 0x000000a000017945 */ /* 0x000fe20003800000 */
[----:B------:R-:W-:-:S03]  /*4c00*/  ISETP.GT.AND P5, PT, R3, 0x88, P5 ;  /* 0x000000880300780c */ /* 0x000fc60002fa4270 */
[----:B------:R-:W-:Y:S01]  /*4c10*/  FMUL R5, R4, R89 ;  /* 0x0000005904057220 */ /* 0x000fe20000400000 */
[----:B------:R-:W-:-:S03]  /*4c20*/  @P4 IMAD.MOV.U32 R4, RZ, RZ, R10 ;  /* 0x000000ffff044224 */ /* 0x000fc600078e000a */
[----:B------:R-:W-:Y:S01]  /*4c30*/  FFMA R7, R46, R88, R5 ;  /* 0x000000582e077223 */ /* 0x000fe20000000005 */
[----:B------:R-:W-:-:S04]  /*4c40*/  @P4 IMAD.MOV.U32 R5, RZ, RZ, R11 ;  /* 0x000000ffff054224 */ /* 0x000fc800078e000b */
[----:B------:R-:W-:-:S05]  /*4c50*/  F2FP.TF32.F32.PACK_B R7, R7 ;  /* 0x00000007ff07723e */ /* 0x000fca00024050ff */
[----:B------:R0:W-:Y:S01]  /*4c60*/  @P4 STG.E desc[UR36][R4.64+0xa0], R7 ;  /* 0x0000a00704004986 */ /* 0x0001e2000c101924 */
[----:B------:R-:W-:Y:S05]  /*4c70*/  @!P5 BRA `(.L_x_135) ;  /* 0x000000000004d947 */ /* 0x000fea0003800000 */
[----:B------:R0:W5:Y:S02]  /*4c80*/  LDG.E.LTC128B R100, desc[UR36][R8.64+0xa4] ;  /* 0x0000a42408647981 */ /* 0x000164000c1e1920 */
.L_x_135:
[----:B------:R-:W-:Y:S05]  /*4c90*/  BSYNC B1 ;  /* 0x0000000000017941 */ /* 0x000fea0003800000 */
.L_x_134:
[----:B0----5:R-:W-:Y:S01]  /*4ca0*/  LOP3.LUT R4, R100, 0xffffe000, RZ, 0xc0, !PT ;  /* 0xffffe00064047812 */ /* 0x021fe200078ec0ff */
        /* <DEDUP_REMOVED lines=10> */
.L_x_137:
[----:B------:R-:W-:Y:S05]  /*4d50*/  BSYNC B1 ;  /* 0x0000000000017941 */ /* 0x000fea0003800000 */
.L_x_136:
[----:B0----5:R-:W-:Y:S01]  /*4d60*/  LOP3.LUT R4, R100, 0xffffe000, RZ, 0xc0, !PT ;  /* 0xffffe00064047812 */ /* 0x021fe200078ec0ff */
        /* <DEDUP_REMOVED lines=10> */
.L_x_139:
[----:B------:R-:W-:Y:S05]  /*4e10*/  BSYNC B1 ;  /* 0x0000000000017941 */ /* 0x000fea0003800000 */
.L_x_138:
        /* <DEDUP_REMOVED lines=11> */
.L_x_141:
[----:B------:R-:W-:Y:S05]  /*4ed0*/  BSYNC B1 ;  /* 0x0000000000017941 */ /* 0x000fea0003800000 */
.L_x_140:
        /* <DEDUP_REMOVED lines=11> */
.L_x_143:
[----:B------:R-:W-:Y:S05]  /*4f90*/  BSYNC B1 ;  /* 0x0000000000017941 */ /* 0x000fea0003800000 */
.L_x_142:
        /* <DEDUP_REMOVED lines=11> */
.L_x_145:
[----:B------:R-:W-:Y:S05]  /*5050*/  BSYNC B1 ;  /* 0x0000000000017941 */ /* 0x000fea0003800000 */
.L_x_144:
        /* <DEDUP_REMOVED lines=11> */
.L_x_147:
[----:B------:R-:W-:Y:S05]  /*5110*/  BSYNC B1 ;  /* 0x0000000000017941 */ /* 0x000fea0003800000 */
.L_x_146:
[----:B0----5:R-:W-:Y:S01]  /*5120*/  LOP3.LUT R4, R100, 0xffffe000, RZ, 0xc0, !PT ;  /* 0xffffe00064047812 */ /* 0x021fe200078ec0ff */
        /* <DEDUP_REMOVED lines=8> */
.L_x_149:
[----:B------:R-:W-:Y:S05]  /*51b0*/  BSYNC B1 ;  /* 0x0000000000017941 */ /* 0x000fea0003800000 */
.L_x_148:
        /* <DEDUP_REMOVED lines=11> */
.L_x_151:
[----:B------:R-:W-:Y:S05]  /*5270*/  BSYNC B1 ;  /* 0x0000000000017941 */ /* 0x000fea0003800000 */
.L_x_150:
[----:B------:R-:W-:Y:S05]  /*5280*/  @!P0 BRA `(.L_x_152) ;  /* 0x00000014008c8947 */ /* 0x000fea0003800000 */
[----:B-----5:R-:W-:-:S05]  /*5290*/  LOP3.LUT R100, R100, 0xffffe000, RZ, 0xc0, !PT ;  /* 0xffffe00064647812 */ /* 0x020fca00078ec0ff */
[----:B------:R-:W-:-:S04]  /*52a0*/  FMUL R100, R100, R89 ;  /* 0x0000005964647220 */ /* 0x000fc80000400000 */
[----:B------:R-:W-:-:S05]  /*52b0*/  FFMA R55, R55, R88, R100 ;  /* 0x0000005837377223 */ /* 0x000fca0000000064 */
[----:B------:R-:W-:-:S05]  /*52c0*/  F2FP.TF32.F32.PACK_B R55, R55 ;  /* 0x00000037ff37723e */ /* 0x000fca00024050ff */
[----:B------:R0:W-:Y:S01]  /*52d0*/  STG.E desc[UR36][R10.64+0xe4], R55 ;  /* 0x0000e4370a007986 */ /* 0x0001e2000c101924 */
[----:B------:R-:W-:Y:S05]  /*52e0*/  BRA `(.L_x_152) ;  /* 0x0000001400747947 */ /* 0x000fea0003800000 */
.L_x_29:
[----:B------:R-:W-:Y:S01]  /*52f0*/  ULDC.64 UR4, c[0x0][0x5c0] ;  /* 0x0001700000047ab9 */ /* 0x000fe20000000a00 */
[-C--:B------:R-:W-:Y:S01]  /*5300*/  FMUL R5, R56, R88.reuse ;  /* 0x0000005838057220 */ /* 0x080fe20000400000 */
[----:B------:R-:W-:Y:S01]  /*5310*/  LEA R8, P1, R102, UR4, 0x2 ;  /* 0x0000000466087c11 */ /* 0x000fe2000f8210ff */
[-C--:B------:R-:W-:Y:S01]  /*5320*/  FMUL R57, R57, R88.reuse ;  /* 0x0000005839397220 */ /* 0x080fe20000400000 */
[----:B------:R-:W-:Y:S01]  /*5330*/  ISETP.GT.AND P4, PT, R4, 0x1, PT ;  /* 0x000000010400780c */ /* 0x000fe20003f84270 */
[----:B------:R-:W-:Y:S01]  /*5340*/  IMAD.SHL.U32 R15, R10, 0x20, RZ ;  /* 0x000000200a0f7824 */ /* 0x000fe200078e00ff */
[----:B------:R-:W-:Y:S01]  /*5350*/  LEA.HI.X R9, R102, UR5, R13, 0x2, P1 ;  /* 0x0000000566097c11 */ /* 0x000fe200088f140d */
[----:B------:R-:W-:Y:S01]  /*5360*/  IMAD.SHL.U32 R91, R10, 0x200, RZ ;  /* 0x000002000a5b7824 */ /* 0x000fe200078e00ff */
[----:B------:R-:W-:Y:S01]  /*5370*/  F2FP.TF32.F32.PACK_B R5, R5 ;  /* 0x00000005ff05723e */ /* 0x000fe200024050ff */
[-C--:B------:R-:W-:Y:S01]  /*5380*/  FMUL R59, R59, R88.reuse ;  /* 0x000000583b3b7220 */ /* 0x080fe20000400000 */
[C---:B------:R-:W-:Y:S01]  /*5390*/  ISETP.GT.AND P1, PT, R3.reuse, RZ, P4 ;  /* 0x000000ff0300720c */ /* 0x040fe20002724270 */
[-C--:B------:R-:W-:Y:S01]  /*53a0*/  FMUL R13, R58, R88.reuse ;  /* 0x000000583a0d7220 */ /* 0x080fe20000400000 */
[C-C-:B------:R-:W-:Y:S01]  /*53b0*/  SHF.L.U64.HI R7, R10.reuse, 0x5, R11.reuse ;  /* 0x000000050a077819 */ /* 0x140fe2000001020b */
[----:B------:R0:W-:Y:S01]  /*53c0*/  @P0 STG.E desc[UR36][R8.64], R5 ;  /* 0x0000000508000986 */ /* 0x0001e2000c101924 */
[----:B------:R-:W-:Y:S01]  /*53d0*/  ISETP.GT.AND P0, PT, R3, 0x8, P4 ;  /* 0x000000080300780c */ /* 0x000fe20002704270 */
[-C--:B------:R-:W-:Y:S01]  /*53e0*/  FMUL R61, R61, R88.reuse ;  /* 0x000000583d3d7220 */ /* 0x080fe20000400000 */
[----:B------:R-:W-:Y:S01]  /*53f0*/  SHF.L.U64.HI R23, R10, 0x9, R11 ;  /* 0x000000090a177819 */ /* 0x000fe2000001020b */
[----:B------:R-:W-:Y:S01]  /*5400*/  FMUL R63, R63, R88 ;  /* 0x000000583f3f7220 */ /* 0x000fe20000400000 */
[----:B------:R-:W-:Y:S01]  /*5410*/  IADD3 R10, P2, R15, R8, RZ ;  /* 0x000000080f0a7210 */ /* 0x000fe20007f5e0ff */
[-C--:B------:R-:W-:Y:S01]  /*5420*/  FMUL R65, R65, R88.reuse ;  /* 0x0000005841417220 */ /* 0x080fe20000400000 */
[----:B------:R-:W-:Y:S01]  /*5430*/  F2FP.TF32.F32.PACK_B R57, R57 ;  /* 0x00000039ff39723e */ /* 0x000fe200024050ff */
[----:B------:R-:W-:Y:S01]  /*5440*/  FMUL R67, R67, R88 ;  /* 0x0000005843437220 */ /* 0x000fe20000400000 */
[----:B------:R-:W-:Y:S01]  /*5450*/  F2FP.TF32.F32.PACK_B R59, R59 ;  /* 0x0000003bff3b723e */ /* 0x000fe200024050ff */
[----:B------:R-:W-:Y:S01]  /*5460*/  IMAD.X R11, R7, 0x1, R9, P2 ;  /* 0x00000001070b7824 */ /* 0x000fe200010e0609 */
[----:B------:R-:W-:Y:S01]  /*5470*/  ISETP.GT.AND P5, PT, R4, 0x8, PT ;  /* 0x000000080400780c */ /* 0x000fe20003fa4270 */
[----:B------:R-:W-:Y:S01]  /*5480*/  @P1 STG.E desc[UR36][R8.64+0x4], R57 ;  /* 0x0000043908001986 */ /* 0x000fe2000c101924 */
[----:B------:R-:W-:Y:S01]  /*5490*/  IADD3 R6, P1, P2, R91, R8, R15 ;  /* 0x000000085b067210 */ /* 0x000fe20007a3e00f */
[-C--:B0-----:R-:W-:Y:S01]  /*54a0*/  FMUL R5, R60, R88.reuse ;  /* 0x000000583c057220 */ /* 0x081fe20000400000 */
[C---:B------:R-:W-:Y:S01]  /*54b0*/  ISETP.GT.AND P4, PT, R4.reuse, 0x9, PT ;  /* 0x000000090400780c */ /* 0x040fe20003f84270 */
[----:B------:R-:W-:Y:S01]  /*54c0*/  @P0 STG.E desc[UR36][R10.64+0x4], R59 ;  /* 0x0000043b0a000986 */ /* 0x000fe2000c101924 */
[----:B------:R-:W-:Y:S01]  /*54d0*/  ISETP.GT.AND P3, PT, R3, 0x8, P6 ;  /* 0x000000080300780c */ /* 0x000fe20003764270 */
[-C--:B------:R-:W-:Y:S01]  /*54e0*/  FMUL R69, R69, R88.reuse ;  /* 0x0000005845457220 */ /* 0x080fe20000400000 */
[----:B------:R-:W-:Y:S01]  /*54f0*/  IADD3.X R7, R23, R9, R7, P1, P2 ;  /* 0x0000000917077210 */ /* 0x000fe20000fe4407 */
[-C--:B------:R-:W-:Y:S01]  /*5500*/  FMUL R71, R71, R88.reuse ;  /* 0x0000005847477220 */ /* 0x080fe20000400000 */
[----:B------:R-:W-:Y:S01]  /*5510*/  ISETP.GT.AND P1, PT, R3, RZ, P5 ;  /* 0x000000ff0300720c */ /* 0x000fe20002f24270 */
[-C--:B------:R-:W-:Y:S01]  /*5520*/  FMUL R73, R73, R88.reuse ;  /* 0x0000005849497220 */ /* 0x080fe20000400000 */
[----:B------:R-:W-:Y:S01]  /*5530*/  ISETP.GT.AND P0, PT, R3, RZ, P4 ;  /* 0x000000ff0300720c */ /* 0x000fe20002704270 */
[-C--:B------:R-:W-:Y:S01]  /*5540*/  FMUL R75, R75, R88.reuse ;  /* 0x000000584b4b7220 */ /* 0x080fe20000400000 */
[----:B------:R-:W-:Y:S01]  /*5550*/  F2FP.TF32.F32.PACK_B R13, R13 ;  /* 0x0000000dff0d723e */ /* 0x000fe200024050ff */
[-C--:B------:R-:W-:Y:S01]  /*5560*/  FMUL R77, R77, R88.reuse ;  /* 0x000000584d4d7220 */ /* 0x080fe20000400000 */
[----:B------:R-:W-:Y:S01]  /*5570*/  F2FP.TF32.F32.PACK_B R5, R5 ;  /* 0x00000005ff05723e */ /* 0x000fe200024050ff */
[-C--:B------:R-:W-:Y:S01]  /*5580*/  FMUL R79, R79, R88.reuse ;  /* 0x000000584f4f7220 */ /* 0x080fe20000400000 */
[----:B------:R-:W-:Y:S01]  /*5590*/  F2FP.TF32.F32.PACK_B R61, R61 ;  /* 0x0000003dff3d723e */ /* 0x000fe200024050ff */
[----:B------:R0:W-:Y:S01]  /*55a0*/  @P3 STG.E desc[UR36][R10.64], R13 ;  /* 0x0000000d0a003986 */ /* 0x0001e2000c101924 */
[----:B------:R-:W-:Y:S01]  /*55b0*/  F2FP.TF32.F32.PACK_B R63, R63 ;  /* 0x0000003fff3f723e */ /* 0x000fe200024050ff */
[-C--:B------:R-:W-:Y:S01]  /*55c0*/  FMUL R81, R81, R88.reuse ;  /* 0x0000005851517220 */ /* 0x080fe20000400000 */
[C---:B------:R-:W-:Y:S01]  /*55d0*/  ISETP.GT.AND P3, PT, R4.reuse, 0x10, PT ;  /* 0x000000100400780c */ /* 0x040fe20003f64270 */
[----:B------:R1:W-:Y:S01]  /*55e0*/  @P1 STG.E desc[UR36][R8.64+0x20], R5 ;  /* 0x0000200508001986 */ /* 0x0003e2000c101924 */
[----:B------:R-:W-:Y:S01]  /*55f0*/  ISETP.GT.AND P1, PT, R3, 0x8, P5 ;  /* 0x000000080300780c */ /* 0x000fe20002f24270 */
[-C--:B------:R-:W-:Y:S01]  /*5600*/  FMUL R83, R83, R88.reuse ;  /* 0x0000005853537220 */ /* 0x080fe20000400000 */
[----:B------:R-:W-:Y:S01]  /*5610*/  ISETP.GT.AND P2, PT, R4, 0x11, PT ;  /* 0x000000110400780c */ /* 0x000fe20003f44270 */
[----:B------:R-:W-:Y:S01]  /*5620*/  @P0 STG.E desc[UR36][R8.64+0x24], R61 ;  /* 0x0000243d08000986 */ /* 0x000fe2000c101924 */
[----:B------:R-:W-:Y:S01]  /*5630*/  ISETP.GT.AND P0, PT, R3, 0x8, P4 ;  /* 0x000000080300780c */ /* 0x000fe20002704270 */
[-C--:B------:R-:W-:Y:S01]  /*5640*/  FMUL R85, R85, R88.reuse ;  /* 0x0000005855557220 */ /* 0x080fe20000400000 */
[----:B------:R-:W-:Y:S01]  /*5650*/  F2FP.TF32.F32.PACK_B R65, R65 ;  /* 0x00000041ff41723e */ /* 0x000fe200024050ff */
[-C--:B0-----:R-:W-:Y:S01]  /*5660*/  FMUL R13, R62, R88.reuse ;  /* 0x000000583e0d7220 */ /* 0x081fe20000400000 */
[----:B------:R-:W-:Y:S01]  /*5670*/  F2FP.TF32.F32.PACK_B R67, R67 ;  /* 0x00000043ff43723e */ /* 0x000fe200024050ff */
[-C--:B------:R-:W-:Y:S01]  /*5680*/  FMUL R87, R87, R88.reuse ;  /* 0x0000005857577220 */ /* 0x080fe20000400000 */
[----:B------:R-:W-:Y:S01]  /*5690*/  F2FP.TF32.F32.PACK_B R69, R69 ;  /* 0x00000045ff45723e */ /* 0x000fe200024050ff */
[-C--:B-1----:R-:W-:Y:S01]  /*56a0*/  FMUL R5, R64, R88.reuse ;  /* 0x0000005840057220 */ /* 0x082fe20000400000 */
[----:B------:R-:W-:Y:S01]  /*56b0*/  F2FP.TF32.F32.PACK_B R13, R13 ;  /* 0x0000000dff0d723e */ /* 0x000fe200024050ff */
[-C--:B------:R-:W-:Y:S01]  /*56c0*/  FMUL R25, R25, R88.reuse ;  /* 0x0000005819197220 */ /* 0x080fe20000400000 */
[----:B------:R-:W-:Y:S01]  /*56d0*/  F2FP.TF32.F32.PACK_B R71, R71 ;  /* 0x00000047ff47723e */ /* 0x000fe200024050ff */
[-C--:B------:R-:W-:Y:S01]  /*56e0*/  FMUL R27, R27, R88.reuse ;  /* 0x000000581b1b7220 */ /* 0x080fe20000400000 */
[----:B------:R-:W-:Y:S01]  /*56f0*/  F2FP.TF32.F32.PACK_B R5, R5 ;  /* 0x00000005ff05723e */ /* 0x000fe200024050ff */
[----:B------:R-:W-:Y:S01]  /*5700*/  @P0 STG.E desc[UR36][R10.64+0x24], R63 ;  /* 0x0000243f0a000986 */ /* 0x000fe2000c101924 */
[----:B------:R-:W-:Y:S01]  /*5710*/  ISETP.GT.AND P0, PT, R3, RZ, P3 ;  /* 0x000000ff0300720c */ /* 0x000fe20001f04270 */
[-C--:B------:R-:W-:Y:S01]  /*5720*/  FMUL R29, R29, R88.reuse ;  /* 0x000000581d1d7220 */ /* 0x080fe20000400000 */
[----:B------:R-:W-:Y:S01]  /*5730*/  F2FP.TF32.F32.PACK_B R73, R73 ;  /* 0x00000049ff49723e */ /* 0x000fe200024050ff */
[----:B------:R0:W-:Y:S01]  /*5740*/  @P1 STG.E desc[UR36][R10.64+0x20], R13 ;  /* 0x0000200d0a001986 */ /* 0x0001e2000c101924 */
[C---:B------:R-:W-:Y:S01]  /*5750*/  ISETP.GT.AND P1, PT, R4.reuse, 0x19, PT ;  /* 0x000000190400780c */ /* 0x040fe20003f24270 */
[-C--:B------:R-:W-:Y:S01]  /*5760*/  FMUL R31, R31, R88.reuse ;  /* 0x000000581f1f7220 */ /* 0x080fe20000400000 */
[----:B------:R-:W-:Y:S01]  /*5770*/  F2FP.TF32.F32.PACK_B R75, R75 ;  /* 0x0000004bff4b723e */ /* 0x000fe200024050ff */
[-C--:B------:R-:W-:Y:S01]  /*5780*/  FMUL R33, R33, R88.reuse ;  /* 0x0000005821217220 */ /* 0x080fe20000400000 */
[C---:B------:R-:W-:Y:S01]  /*5790*/  ISETP.GT.AND P5, PT, R4.reuse, 0x28, PT ;  /* 0x000000280400780c */ /* 0x040fe20003fa4270 */
[-C--:B------:R-:W-:Y:S01]  /*57a0*/  FMUL R35, R35, R88.reuse ;  /* 0x0000005823237220 */ /* 0x080fe20000400000 */
[----:B------:R-:W-:Y:S01]  /*57b0*/  ISETP.GT.AND P4, PT, R4, 0x29, PT ;  /* 0x000000290400780c */ /* 0x000fe20003f84270 */
[-C--:B------:R-:W-:Y:S01]  /*57c0*/  FMUL R37, R37, R88.reuse ;  /* 0x0000005825257220 */ /* 0x080fe20000400000 */
[----:B------:R-:W-:Y:S01]  /*57d0*/  F2FP.TF32.F32.PACK_B R77, R77 ;  /* 0x0000004dff4d723e */ /* 0x000fe200024050ff */
[----:B------:R1:W-:Y:S01]  /*57e0*/  @P0 STG.E desc[UR36][R8.64+0x40], R5 ;  /* 0x0000400508000986 */ /* 0x0003e2000c101924 */
[----:B------:R-:W-:Y:S01]  /*57f0*/  ISETP.GT.AND P0, PT, R3, RZ, P2 ;  /* 0x000000ff0300720c */ /* 0x000fe20001704270 */
[-C--:B0-----:R-:W-:Y:S01]  /*5800*/  FMUL R13, R66, R88.reuse ;  /* 0x00000058420d7220 */ /* 0x081fe20000400000 */
[----:B------:R-:W-:Y:S01]  /*5810*/  F2FP.TF32.F32.PACK_B R79, R79 ;  /* 0x0000004fff4f723e */ /* 0x000fe200024050ff */
[-C--:B------:R-:W-:Y:S01]  /*5820*/  FMUL R39, R39, R88.reuse ;  /* 0x0000005827277220 */ /* 0x080fe20000400000 */
[----:B------:R-:W-:Y:S01]  /*5830*/  F2FP.TF32.F32.PACK_B R81, R81 ;  /* 0x00000051ff51723e */ /* 0x000fe200024050ff */
[-C--:B------:R-:W-:Y:S01]  /*5840*/  FMUL R41, R41, R88.reuse ;  /* 0x0000005829297220 */ /* 0x080fe20000400000 */
[----:B------:R-:W-:Y:S01]  /*5850*/  F2FP.TF32.F32.PACK_B R13, R13 ;  /* 0x0000000dff0d723e */ /* 0x000fe200024050ff */
[-C--:B------:R-:W-:Y:S01]  /*5860*/  FMUL R43, R43, R88.reuse ;  /* 0x000000582b2b7220 */ /* 0x080fe20000400000 */
[----:B------:R-:W-:Y:S01]  /*5870*/  F2FP.TF32.F32.PACK_B R83, R83 ;  /* 0x00000053ff53723e */ /* 0x000fe200024050ff */
[-C--:B------:R-:W-:Y:S01]  /*5880*/  FMUL R45, R45, R88.reuse ;  /* 0x000000582d2d7220 */ /* 0x080fe20000400000 */
[----:B------:R-:W-:Y:S01]  /*5890*/  P2R R57, PR, RZ, 0x20 ;  /* 0x00000020ff397803 */ /* 0x000fe20000000000 */
[-C--:B-1----:R-:W-:Y:S01]  /*58a0*/  FMUL R5, R68, R88.reuse ;  /* 0x0000005844057220 */ /* 0x082fe20000400000 */
[----:B------:R-:W-:Y:S01]  /*58b0*/  P2R R56, PR, RZ, 0x10 ;  /* 0x00000010ff387803 */ /* 0x000fe20000000000 */
[----:B------:R-:W-:Y:S01]  /*58c0*/  @P0 STG.E desc[UR36][R8.64+0x44], R65 ;  /* 0x0000444108000986 */ /* 0x000fe2000c101924 */
[----:B------:R-:W-:Y:S01]  /*58d0*/  ISETP.GT.AND P0, PT, R3, 0x8, P3 ;  /* 0x000000080300780c */ /* 0x000fe20001f04270 */
[-C--:B------:R-:W-:Y:S01]  /*58e0*/  FMUL R47, R47, R88.reuse ;  /* 0x000000582f2f7220 */ /* 0x080fe20000400000 */
[----:B------:R-:W-:Y:S01]  /*58f0*/  F2FP.TF32.F32.PACK_B R5, R5 ;  /* 0x00000005ff05723e */ /* 0x000fe200024050ff */
[-C--:B------:R-:W-:Y:S01]  /*5900*/  FMUL R49, R49, R88.reuse ;  /* 0x0000005831317220 */ /* 0x080fe20000400000 */
[----:B------:R-:W-:Y:S01]  /*5910*/  ISETP.GT.AND P3, PT, R4, 0x30, PT ;  /* 0x000000300400780c */ /* 0x000fe20003f64270 */
[-C--:B------:R-:W-:Y:S01]  /*5920*/  FMUL R51, R51, R88.reuse ;  /* 0x0000005833337220 */ /* 0x080fe20000400000 */
[----:B------:R-:W-:Y:S01]  /*5930*/  F2FP.TF32.F32.PACK_B R85, R85 ;  /* 0x00000055ff55723e */ /* 0x000fe200024050ff */
[-C--:B------:R-:W-:Y:S01]  /*5940*/  FMUL R53, R53, R88.reuse ;  /* 0x0000005835357220 */ /* 0x080fe20000400000 */
[----:B------:R-:W-:Y:S01]  /*5950*/  F2FP.TF32.F32.PACK_B R87, R87 ;  /* 0x00000057ff57723e */ /* 0x000fe200024050ff */
[----:B------:R-:W-:Y:S01]  /*5960*/  FMUL R55, R55, R88 ;  /* 0x0000005837377220 */ /* 0x000fe20000400000 */
[----:B------:R-:W-:-:S02]  /*5970*/  F2FP.TF32.F32.PACK_B R25, R25 ;  /* 0x00000019ff19723e */ /* 0x000fc400024050ff */
[----:B------:R-:W-:Y:S01]  /*5980*/  F2FP.TF32.F32.PACK_B R27, R27 ;  /* 0x0000001bff1b723e */ /* 0x000fe200024050ff */
[----:B------:R0:W-:Y:S01]  /*5990*/  @P0 STG.E desc[UR36][R10.64+0x40], R13 ;  /* 0x0000400d0a000986 */ /* 0x0001e2000c101924 */
[----:B------:R-:W-:Y:S02]  /*59a0*/  ISETP.GT.AND P0, PT, R3, 0x8, P2 ;  /* 0x000000080300780c */ /* 0x000fe40001704270 */
[----:B------:R-:W-:Y:S02]  /*59b0*/  ISETP.GT.AND P2, PT, R4, 0x18, PT ;  /* 0x000000180400780c */ /* 0x000fe40003f44270 */
[----:B------:R-:W-:Y:S02]  /*59c0*/  F2FP.TF32.F32.PACK_B R29, R29 ;  /* 0x0000001dff1d723e */ /* 0x000fe400024050ff */
[----:B------:R-:W-:Y:S02]  /*59d0*/  F2FP.TF32.F32.PACK_B R31, R31 ;  /* 0x0000001fff1f723e */ /* 0x000fe400024050ff */
[----:B------:R-:W-:-:S02]  /*59e0*/  F2FP.TF32.F32.PACK_B R33, R33 ;  /* 0x00000021ff21723e */ /* 0x000fc400024050ff */
[----:B------:R-:W-:Y:S01]  /*59f0*/  F2FP.TF32.F32.PACK_B R35, R35 ;  /* 0x00000023ff23723e */ /* 0x000fe200024050ff */
[----:B0-----:R-:W-:Y:S01]  /*5a00*/  FMUL R13, R70, R88 ;  /* 0x00000058460d7220 */ /* 0x001fe20000400000 */
[----:B------:R-:W-:Y:S01]  /*5a10*/  F2FP.TF32.F32.PACK_B R37, R37 ;  /* 0x00000025ff25723e */ /* 0x000fe200024050ff */
[----:B------:R-:W-:Y:S01]  /*5a20*/  @P0 STG.E desc[UR36][R10.64+0x44], R67 ;  /* 0x000044430a000986 */ /* 0x000fe2000c101924 */
[----:B------:R-:W-:Y:S02]  /*5a30*/  ISETP.GT.AND P0, PT, R3, RZ, P2 ;  /* 0x000000ff0300720c */ /* 0x000fe40001704270 */
[----:B------:R-:W-:Y:S02]  /*5a40*/  F2FP.TF32.F32.PACK_B R13, R13 ;  /* 0x0000000dff0d723e */ /* 0x000fe400024050ff */
[----:B------:R-:W-:Y:S02]  /*5a50*/  F2FP.TF32.F32.PACK_B R39, R39 ;  /* 0x00000027ff27723e */ /* 0x000fe400024050ff */
[----:B------:R-:W-:-:S02]  /*5a60*/  F2FP.TF32.F32.PACK_B R41, R41 ;  /* 0x00000029ff29723e */ /* 0x000fc400024050ff */
[----:B------:R-:W-:Y:S02]  /*5a70*/  F2FP.TF32.F32.PACK_B R43, R43 ;  /* 0x0000002bff2b723e */ /* 0x000fe400024050ff */
[----:B------:R-:W-:Y:S02]  /*5a80*/  F2FP.TF32.F32.PACK_B R45, R45 ;  /* 0x0000002dff2d723e */ /* 0x000fe400024050ff */
[----:B------:R-:W-:Y:S01]  /*5a90*/  F2FP.TF32.F32.PACK_B R47, R47 ;  /* 0x0000002fff2f723e */ /* 0x000fe200024050ff */
[----:B------:R0:W-:Y:S01]  /*5aa0*/  @P0 STG.E desc[UR36][R8.64+0x60], R5 ;  /* 0x0000600508000986 */ /* 0x0001e2000c101924 */
[----:B------:R-:W-:Y:S02]  /*5ab0*/  ISETP.GT.AND P0, PT, R3, RZ, P1 ;  /* 0x000000ff0300720c */ /* 0x000fe40000f04270 */
[----:B------:R-:W-:Y:S02]  /*5ac0*/  F2FP.TF32.F32.PACK_B R49, R49 ;  /* 0x00000031ff31723e */ /* 0x000fe400024050ff */
[----:B------:R-:W-:-:S02]  /*5ad0*/  F2FP.TF32.F32.PACK_B R51, R51 ;  /* 0x00000033ff33723e */ /* 0x000fc400024050ff */
[----:B------:R-:W-:Y:S02]  /*5ae0*/  F2FP.TF32.F32.PACK_B R53, R53 ;  /* 0x00000035ff35723e */ /* 0x000fe400024050ff */
[----:B------:R-:W-:Y:S01]  /*5af0*/  F2FP.TF32.F32.PACK_B R55, R55 ;  /* 0x00000037ff37723e */ /* 0x000fe200024050ff */
[----:B0-----:R-:W-:-:S04]  /*5b00*/  FMUL R5, R72, R88 ;  /* 0x0000005848057220 */ /* 0x001fc80000400000 */
[----:B------:R-:W-:Y:S01]  /*5b10*/  @P0 STG.E desc[UR36][R8.64+0x64], R69 ;  /* 0x0000644508000986 */ /* 0x000fe2000c101924 */
[----:B------:R-:W-:Y:S02]  /*5b20*/  ISETP.GT.AND P0, PT, R3, 0x8, P2 ;  /* 0x000000080300780c */ /* 0x000fe40001704270 */
[----:B------:R-:W-:Y:S02]  /*5b30*/  ISETP.GT.AND P2, PT, R4, 0x20, PT ;  /* 0x000000200400780c */ /* 0x000fe40003f44270 */
[----:B------:R-:W-:-:S09]  /*5b40*/  F2FP.TF32.F32.PACK_B R5, R5 ;  /* 0x00000005ff05723e */ /* 0x000fd200024050ff */
[----:B------:R0:W-:Y:S01]  /*5b50*/  @P0 STG.E desc[UR36][R10.64+0x60], R13 ;  /* 0x0000600d0a000986 */ /* 0x0001e2000c101924 */
[----:B------:R-:W-:Y:S02]  /*5b60*/  ISETP.GT.AND P0, PT, R3, 0x8, P1 ;  /* 0x000000080300780c */ /* 0x000fe40000f04270 */
[----:B------:R-:W-:Y:S01]  /*5b70*/  ISETP.GT.AND P1, PT, R4, 0x21, PT ;  /* 0x000000210400780c */ /* 0x000fe20003f24270 */
[----:B0-----:R-:W-:-:S10]  /*5b80*/  FMUL R13, R74, R88 ;  /* 0x000000584a0d7220 */ /* 0x001fd40000400000 */
[----:B------:R-:W-:Y:S01]  /*5b90*/  @P0 STG.E desc[UR36][R10.64+0x64], R71 ;  /* 0x000064470a000986 */ /* 0x000fe2000c101924 */
[----:B------:R-:W-:Y:S02]  /*5ba0*/  ISETP.GT.AND P0, PT, R3, RZ, P2 ;  /* 0x000000ff0300720c */ /* 0x000fe40001704270 */
[----:B------:R-:W-:-:S11]  /*5bb0*/  F2FP.TF32.F32.PACK_B R13, R13 ;  /* 0x0000000dff0d723e */ /* 0x000fd600024050ff */
[----:B------:R0:W-:Y:S01]  /*5bc0*/  @P0 STG.E desc[UR36][R8.64+0x80], R5 ;  /* 0x0000800508000986 */ /* 0x0001e2000c101924 */
[----:B------:R-:W-:Y:S01]  /*5bd0*/  ISETP.GT.AND P0, PT, R3, RZ, P1 ;  /* 0x000000ff0300720c */ /* 0x000fe20000f04270 */
[----:B0-----:R-:W-:-:S12]  /*5be0*/  FMUL R5, R76, R88 ;  /* 0x000000584c057220 */ /* 0x001fd80000400000 */
[----:B------:R-:W-:Y:S01]  /*5bf0*/  @P0 STG.E desc[UR36][R8.64+0x84], R73 ;  /* 0x0000844908000986 */ /* 0x000fe2000c101924 */
[----:B------:R-:W-:Y:S02]  /*5c00*/  ISETP.GT.AND P0, PT, R3, 0x8, P2 ;  /* 0x000000080300780c */ /* 0x000fe40001704270 */
[----:B------:R-:W-:Y:S02]  /*5c10*/  F2FP.TF32.F32.PACK_B R5, R5 ;  /* 0x00000005ff05723e */ /* 0x000fe400024050ff */
[----:B------:R-:W-:-:S09]  /*5c20*/  ISETP.GT.AND P2, PT, R4, 0x38, PT ;  /* 0x000000380400780c */ /* 0x000fd20003f44270 */
[----:B------:R0:W-:Y:S01]  /*5c30*/  @P0 STG.E desc[UR36][R10.64+0x80], R13 ;  /* 0x0000800d0a000986 */ /* 0x0001e2000c101924 */
[----:B------:R-:W-:Y:S01]  /*5c40*/  ISETP.GT.AND P0, PT, R3, 0x8, P1 ;  /* 0x000000080300780c */ /* 0x000fe20000f04270 */
[----:B0-----:R-:W-:-:S12]  /*5c50*/  FMUL R13, R78, R88 ;  /* 0x000000584e0d7220 */ /* 0x001fd80000400000 */
        /* <DEDUP_REMOVED lines=8> */
[----:B------:R-:W-:-:S11]  /*5ce0*/  F2FP.TF32.F32.PACK_B R5, R5 ;  /* 0x00000005ff05723e */ /* 0x000fd600024050ff */
[----:B------:R0:W-:Y:S01]  /*5cf0*/  @P0 STG.E desc[UR36][R10.64+0xa0], R13 ;  /* 0x0000a00d0a000986 */ /* 0x0001e2000c101924 */
[C---:B------:R-:W-:Y:S02]  /*5d00*/  ISETP.GT.AND P0, PT, R3.reuse, 0x8, P4 ;  /* 0x000000080300780c */ /* 0x040fe40002704270 */
[----:B------:R-:W-:Y:S01]  /*5d10*/  ISETP.GT.AND P4, PT, R3, 0x8, P2 ;  /* 0x000000080300780c */ /* 0x000fe20001784270 */
[----:B0-----:R-:W-:-:S10]  /*5d20*/  FMUL R13, R82, R88 ;  /* 0x00000058520d7220 */ /* 0x001fd40000400000 */
[----:B------:R-:W-:Y:S01]  /*5d30*/  @P0 STG.E desc[UR36][R10.64+0xa4], R79 ;  /* 0x0000a44f0a000986 */ /* 0x000fe2000c101924 */
[----:B------:R-:W-:Y:S02]  /*5d40*/  ISETP.GT.AND P0, PT, R3, RZ, P3 ;  /* 0x000000ff0300720c */ /* 0x000fe40001f04270 */
[----:B------:R-:W-:-:S11]  /*5d50*/  F2FP.TF32.F32.PACK_B R13, R13 ;  /* 0x0000000dff0d723e */ /* 0x000fd600024050ff */
[----:B------:R0:W-:Y:S01]  /*5d60*/  @P0 STG.E desc[UR36][R8.64+0xc0], R5 ;  /* 0x0000c00508000986 */ /* 0x0001e2000c101924 */
[----:B------:R-:W-:-:S04]  /*5d70*/  ISETP.GT.AND P0, PT, R4, 0x31, PT ;  /* 0x000000310400780c */ /* 0x000fc80003f04270 */
[----:B------:R-:W-:Y:S01]  /*5d80*/  ISETP.GT.AND P1, PT, R3, RZ, P0 ;  /* 0x000000ff0300720c */ /* 0x000fe20000724270 */
[----:B0-----:R-:W-:-:S05]  /*5d90*/  FMUL R5, R84, R88 ;  /* 0x0000005854057220 */ /* 0x001fca0000400000 */
[----:B------:R-:W-:-:S07]  /*5da0*/  F2FP.TF32.F32.PACK_B R5, R5 ;  /* 0x00000005ff05723e */ /* 0x000fce00024050ff */
[----:B------:R-:W-:Y:S01]  /*5db0*/  @P1 STG.E desc[UR36][R8.64+0xc4], R81 ;  /* 0x0000c45108001986 */ /* 0x000fe2000c101924 */
[----:B------:R-:W-:-:S13]  /*5dc0*/  ISETP.GT.AND P1, PT, R3, 0x8, P3 ;  /* 0x000000080300780c */ /* 0x000fda0001f24270 */
[----:B------:R0:W-:Y:S01]  /*5dd0*/  @P1 STG.E desc[UR36][R10.64+0xc0], R13 ;  /* 0x0000c00d0a001986 */ /* 0x0001e2000c101924 */
[----:B------:R-:W-:-:S13]  /*5de0*/  ISETP.GT.AND P1, PT, R3, 0x8, P0 ;  /* 0x000000080300780c */ /* 0x000fda0000724270 */
[----:B------:R-:W-:Y:S01]  /*5df0*/  @P1 STG.E desc[UR36][R10.64+0xc4], R83 ;  /* 0x0000c4530a001986 */ /* 0x000fe2000c101924 */
[----:B------:R-:W-:-:S05]  /*5e00*/  IADD3 R14, P1, R91, R10, RZ ;  /* 0x0000000a5b0e7210 */ /* 0x000fca0007f3e0ff */
[----:B------:R-:W-:Y:S01]  /*5e10*/  IMAD.X R15, R23, 0x1, R11, P1 ;  /* 0x00000001170f7824 */ /* 0x000fe200008e060b */
[----:B------:R-:W-:-:S13]  /*5e20*/  ISETP.GT.AND P1, PT, R3, RZ, P2 ;  /* 0x000000ff0300720c */ /* 0x000fda0001724270 */
[----:B------:R1:W-:Y:S01]  /*5e30*/  @P1 STG.E desc[UR36][R8.64+0xe0], R5 ;  /* 0x0000e00508001986 */ /* 0x0003e2000c101924 */
[----:B------:R-:W-:-:S05]  /*5e40*/  IADD3 R20, P1, R91, R10, RZ ;  /* 0x0000000a5b147210 */ /* 0x000fca0007f3e0ff */
[----:B------:R-:W-:Y:S01]  /*5e50*/  IMAD.X R21, R23, 0x1, R11, P1 ;  /* 0x0000000117157824 */ /* 0x000fe200008e060b */
[----:B------:R-:W-:-:S05]  /*5e60*/  IADD3 R12, P1, R91, R8, RZ ;  /* 0x000000085b0c7210 */ /* 0x000fca0007f3e0ff */
[----:B0-----:R-:W-:Y:S01]  /*5e70*/  IMAD.X R13, R23, 0x1, R9, P1 ;  /* 0x00000001170d7824 */ /* 0x001fe200008e0609 */
[----:B------:R-:W-:Y:S01]  /*5e80*/  ISETP.GT.AND P1, PT, R4, 0x39, PT ;  /* 0x000000390400780c */ /* 0x000fe20003f24270 */
[-C--:B-1----:R-:W-:Y:S01]  /*5e90*/  FMUL R5, R86, R88.reuse ;  /* 0x0000005856057220 */ /* 0x082fe20000400000 */
[----:B------:R-:W-:Y:S02]  /*5ea0*/  FMUL R23, R24, R88 ;  /* 0x0000005818177220 */ /* 0x000fe40000400000 */
[----:B------:R-:W-:Y:S02]  /*5eb0*/  ISETP.GT.AND P5, PT, R3, RZ, P1 ;  /* 0x000000ff0300720c */ /* 0x000fe40000fa4270 */
[----:B------:R-:W-:Y:S02]  /*5ec0*/  F2FP.TF32.F32.PACK_B R5, R5 ;  /* 0x00000005ff05723e */ /* 0x000fe400024050ff */
[----:B------:R-:W-:-:S09]  /*5ed0*/  F2FP.TF32.F32.PACK_B R23, R23 ;  /* 0x00000017ff17723e */ /* 0x000fd200024050ff */
[----:B------:R-:W-:Y:S01]  /*5ee0*/  @P5 STG.E desc[UR36][R8.64+0xe4], R85 ;  /* 0x0000e45508005986 */ /* 0x000fe2000c101924 */
[----:B------:R-:W-:-:S03]  /*5ef0*/  ISETP.GT.AND P5, PT, R4, 0x1, PT ;  /* 0x000000010400780c */ /* 0x000fc60003fa4270 */
[----:B------:R0:W-:Y:S01]  /*5f00*/  @P4 STG.E desc[UR36][R10.64+0xe0], R5 ;  /* 0x0000e0050a004986 */ /* 0x0001e2000c101924 */
[C---:B------:R-:W-:Y:S02]  /*5f10*/  ISETP.GT.AND P4, PT, R3.reuse, 0x8, P1 ;  /* 0x000000080300780c */ /* 0x040fe40000f84270 */
[----:B------:R-:W-:Y:S01]  /*5f20*/  ISETP.GT.AND P5, PT, R3, 0x80, P5 ;  /* 0x000000800300780c */ /* 0x000fe20002fa4270 */
[----:B0-----:R-:W-:-:S10]  /*5f30*/  FMUL R5, R26, R88 ;  /* 0x000000581a057220 */ /* 0x001fd40000400000 */
[----:B------:R0:W-:Y:S01]  /*5f40*/  @P4 STG.E desc[UR36][R10.64+0xe4], R87 ;  /* 0x0000e4570a004986 */ /* 0x0001e2000c101924 */
[C---:B------:R-:W-:Y:S01]  /*5f50*/  ISETP.GT.AND P4, PT, R3.reuse, 0x80, P6 ;  /* 0x000000800300780c */ /* 0x040fe20003784270 */
[----:B------:R-:W-:Y:S01]  /*5f60*/  @P5 IMAD.MOV.U32 R8, RZ, RZ, R12 ;  /* 0x000000ffff085224 */ /* 0x000fe200078e000c */
[----:B------:R-:W-:Y:S01]  /*5f70*/  ISETP.GT.AND P6, PT, R3, 0x88, P6 ;  /* 0x000000880300780c */ /* 0x000fe200037c4270 */
[----:B------:R-:W-:Y:S01]  /*5f80*/  @P5 IMAD.MOV.U32 R9, RZ, RZ, R13 ;  /* 0x000000ffff095224 */ /* 0x000fe200078e000d */
[----:B------:R-:W-:Y:S01]  /*5f90*/  F2FP.TF32.F32.PACK_B R5, R5 ;  /* 0x00000005ff05723e */ /* 0x000fe200024050ff */
[----:B0-----:R-:W-:-:S08]  /*5fa0*/  FMUL R11, R28, R88 ;  /* 0x000000581c0b7220 */ /* 0x001fd00000400000 */
[----:B------:R-:W-:Y:S01]  /*5fb0*/  @P4 STG.E desc[UR36][R12.64], R23 ;  /* 0x000000170c004986 */ /* 0x000fe2000c101924 */
[----:B------:R-:W-:Y:S02]  /*5fc0*/  ISETP.NE.AND P4, PT, R56, RZ, PT ;  /* 0x000000ff3800720c */ /* 0x000fe40003f85270 */
[----:B------:R-:W-:Y:S01]  /*5fd0*/  F2FP.TF32.F32.PACK_B R11, R11 ;  /* 0x0000000bff0b723e */ /* 0x000fe200024050ff */
[----:B------:R-:W-:Y:S01]  /*5fe0*/  @P5 STG.E desc[UR36][R8.64+0x4], R25 ;  /* 0x0000041908005986 */ /* 0x000fe2000c101924 */
[----:B------:R-:W-:-:S03]  /*5ff0*/  ISETP.NE.AND P5, PT, R57, RZ, PT ;  /* 0x000000ff3900720c */ /* 0x000fc60003fa5270 */
[----:B------:R0:W-:Y:S01]  /*6000*/  @P6 STG.E desc[UR36][R14.64], R5 ;  /* 0x000000050e006986 */ /* 0x0001e2000c101924 */
[----:B------:R-:W-:-:S04]  /*6010*/  ISETP.GT.AND P6, PT, R4, 0x1, PT ;  /* 0x000000010400780c */ /* 0x000fc80003fc4270 */
[----:B------:R-:W-:Y:S01]  /*6020*/  ISETP.GT.AND P6, PT, R3, 0x88, P6 ;  /* 0x000000880300780c */ /* 0x000fe200037c4270 */
[-C--:B0-----:R-:W-:Y:S01]  /*6030*/  FMUL R5, R30, R88.reuse ;  /* 0x000000581e057220 */ /* 0x081fe20000400000 */
[----:B------:R-:W-:-:S04]  /*6040*/  FMUL R15, R50, R88 ;  /* 0x00000058320f7220 */ /* 0x000fc80000400000 */
[----:B------:R-:W-:-:S07]  /*6050*/  F2FP.TF32.F32.PACK_B R5, R5 ;  /* 0x00000005ff05723e */ /* 0x000fce00024050ff */
[----:B------:R0:W-:Y:S01]  /*6060*/  @P6 STG.E desc[UR36][R20.64+0x4], R27 ;  /* 0x0000041b14006986 */ /* 0x0001e2000c101924 */
[----:B------:R-:W-:Y:S02]  /*6070*/  ISETP.GT.AND P6, PT, R4, 0x8, PT ;  /* 0x000000080400780c */ /* 0x000fe40003fc4270 */
[----:B------:R-:W-:Y:S02]  /*6080*/  F2FP.TF32.F32.PACK_B R15, R15 ;  /* 0x0000000fff0f723e */ /* 0x000fe400024050ff */
[----:B------:R-:W-:Y:S01]  /*6090*/  ISETP.GT.AND P6, PT, R3, 0x80, P6 ;  /* 0x000000800300780c */ /* 0x000fe200037c4270 */
[----:B0-----:R-:W-:-:S05]  /*60a0*/  FMUL R21, R52, R88 ;  /* 0x0000005834157220 */ /* 0x001fca0000400000 */
[----:B------:R-:W-:-:S07]  /*60b0*/  F2FP.TF32.F32.PACK_B R21, R21 ;  /* 0x00000015ff15723e */ /* 0x000fce00024050ff */
[----:B------:R-:W-:Y:S02]  /*60c0*/  @P6 IMAD.MOV.U32 R8, RZ, RZ, R12 ;  /* 0x000000ffff086224 */ /* 0x000fe400078e000c */
[----:B------:R-:W-:-:S05]  /*60d0*/  @P6 IMAD.MOV.U32 R9, RZ, RZ, R13 ;  /* 0x000000ffff096224 */ /* 0x000fca00078e000d */
[----:B------:R0:W-:Y:S01]  /*60e0*/  @P6 STG.E desc[UR36][R8.64+0x20], R11 ;  /* 0x0000200b08006986 */ /* 0x0001e2000c101924 */
[----:B------:R-:W-:-:S04]  /*60f0*/  ISETP.GT.AND P6, PT, R4, 0x9, PT ;  /* 0x000000090400780c */ /* 0x000fc80003fc4270 */
[----:B------:R-:W-:Y:S01]  /*6100*/  ISETP.GT.AND P6, PT, R3, 0x80, P6 ;  /* 0x000000800300780c */ /* 0x000fe200037c4270 */
[----:B0-----:R-:W-:-:S05]  /*6110*/  FMUL R11, R32, R88 ;  /* 0x00000058200b7220 */ /* 0x001fca0000400000 */
[----:B------:R-:W-:-:S07]  /*6120*/  F2FP.TF32.F32.PACK_B R11, R11 ;  /* 0x0000000bff0b723e */ /* 0x000fce00024050ff */
[----:B------:R-:W-:Y:S02]  /*6130*/  @P6 IMAD.MOV.U32 R8, RZ, RZ, R12 ;  /* 0x000000ffff086224 */ /* 0x000fe400078e000c */
[----:B------:R-:W-:-:S05]  /*6140*/  @P6 IMAD.MOV.U32 R9, RZ, RZ, R13 ;  /* 0x000000ffff096224 */ /* 0x000fca00078e000d */
[----:B------:R-:W-:Y:S01]  /*6150*/  @P6 STG.E desc[UR36][R8.64+0x24], R29 ;  /* 0x0000241d08006986 */ /* 0x000fe2000c101924 */
[----:B------:R-:W-:-:S04]  /*6160*/  ISETP.GT.AND P6, PT, R4, 0x8, PT ;  /* 0x000000080400780c */ /* 0x000fc80003fc4270 */
[----:B------:R-:W-:-:S13]  /*6170*/  ISETP.GT.AND P6, PT, R3, 0x88, P6 ;  /* 0x000000880300780c */ /* 0x000fda00037c4270 */
[----:B------:R0:W-:Y:S01]  /*6180*/  @P6 STG.E desc[UR36][R6.64+0x20], R5 ;  /* 0x0000200506006986 */ /* 0x0001e2000c101924 */
[----:B------:R-:W-:-:S04]  /*6190*/  ISETP.GT.AND P6, PT, R4, 0x9, PT ;  /* 0x000000090400780c */ /* 0x000fc80003fc4270 */
[----:B------:R-:W-:Y:S01]  /*61a0*/  ISETP.GT.AND P6, PT, R3, 0x88, P6 ;  /* 0x000000880300780c */ /* 0x000fe200037c4270 */
[----:B0-----:R-:W-:-:S05]  /*61b0*/  FMUL R5, R34, R88 ;  /* 0x0000005822057220 */ /* 0x001fca0000400000 */
[----:B------:R-:W-:-:S07]  /*61c0*/  F2FP.TF32.F32.PACK_B R5, R5 ;  /* 0x00000005ff05723e */ /* 0x000fce00024050ff */
[----:B------:R-:W-:Y:S01]  /*61d0*/  @P6 STG.E desc[UR36][R6.64+0x24], R31 ;  /* 0x0000241f06006986 */ /* 0x000fe2000c101924 */
[----:B------:R-:W-:-:S04]  /*61e0*/  ISETP.GT.AND P6, PT, R4, 0x10, PT ;  /* 0x000000100400780c */ /* 0x000fc80003fc4270 */
[----:B------:R-:W-:-:S13]  /*61f0*/  ISETP.GT.AND P6, PT, R3, 0x80, P6 ;  /* 0x000000800300780c */ /* 0x000fda00037c4270 */
        /* <DEDUP_REMOVED lines=54> */
[----:B------:R0:W-:Y:S01]  /*6560*/  @P6 STG.E desc[UR36][R6.64+0x80], R5 ;  /* 0x0000800506006986 */ /* 0x0001e2000c101924 */
[----:B------:R-:W-:-:S04]  /*6570*/  ISETP.GT.AND P6, PT, R4, 0x21, PT ;  /* 0x000000210400780c */ /* 0x000fc80003fc4270 */
[----:B------:R-:W-:-:S13]  /*6580*/  ISETP.GT.AND P6, PT, R3, 0x88, P6 ;  /* 0x000000880300780c */ /* 0x000fda00037c4270 */
[----:B------:R-:W-:Y:S02]  /*6590*/  @P6 IMAD.MOV.U32 R4, RZ, RZ, R6 ;  /* 0x000000ffff046224 */ /* 0x000fe400078e0006 */
[----:B0-----:R-:W-:-:S05]  /*65a0*/  @P6 IMAD.MOV.U32 R5, RZ, RZ, R7 ;  /* 0x000000ffff056224 */ /* 0x001fca00078e0007 */
[----:B------:R0:W-:Y:S01]  /*65b0*/  @P6 STG.E desc[UR36][R4.64+0x84], R43 ;  /* 0x0000842b04006986 */ /* 0x0001e2000c101924 */
[C---:B------:R-:W-:Y:S02]  /*65c0*/  ISETP.GT.AND P6, PT, R3.reuse, 0x80, P5 ;  /* 0x000000800300780c */ /* 0x040fe40002fc4270 */
[----:B------:R-:W-:-:S11]  /*65d0*/  ISETP.GT.AND P5, PT, R3, 0x88, P5 ;  /* 0x000000880300780c */ /* 0x000fd60002fa4270 */
[----:B0-----:R-:W-:Y:S02]  /*65e0*/  @P6 IMAD.MOV.U32 R4, RZ, RZ, R12 ;  /* 0x000000ffff046224 */ /* 0x001fe400078e000c */
[----:B------:R-:W-:-:S05]  /*65f0*/  @P6 IMAD.MOV.U32 R5, RZ, RZ, R13 ;  /* 0x000000ffff056224 */ /* 0x000fca00078e000d */
[----:B------:R0:W-:Y:S01]  /*6600*/  @P6 STG.E desc[UR36][R4.64+0xa0], R9 ;  /* 0x0000a00904006986 */ /* 0x0001e2000c101924 */
[C---:B------:R-:W-:Y:S02]  /*6610*/  ISETP.GT.AND P6, PT, R3.reuse, 0x80, P4 ;  /* 0x000000800300780c */ /* 0x040fe400027c4270 */
[----:B------:R-:W-:Y:S01]  /*6620*/  ISETP.GT.AND P4, PT, R3, 0x88, P4 ;  /* 0x000000880300780c */ /* 0x000fe20002784270 */
[----:B0-----:R-:W-:-:S10]  /*6630*/  FMUL R9, R48, R88 ;  /* 0x0000005830097220 */ /* 0x001fd40000400000 */
[----:B------:R-:W-:Y:S02]  /*6640*/  @P6 IMAD.MOV.U32 R4, RZ, RZ, R12 ;  /* 0x000000ffff046224 */ /* 0x000fe400078e000c */
[----:B------:R-:W-:Y:S01]  /*6650*/  @P6 IMAD.MOV.U32 R5, RZ, RZ, R13 ;  /* 0x000000ffff056224 */ /* 0x000fe200078e000d */
[----:B------:R-:W-:-:S04]  /*6660*/  F2FP.TF32.F32.PACK_B R9, R9 ;  /* 0x00000009ff09723e */ /* 0x000fc800024050ff */
[----:B------:R0:W-:Y:S02]  /*6670*/  @P6 STG.E desc[UR36][R4.64+0xa4], R45 ;  /* 0x0000a42d04006986 */ /* 0x0001e4000c101924 */
[----:B0-----:R-:W-:Y:S02]  /*6680*/  @P5 IMAD.MOV.U32 R4, RZ, RZ, R6 ;  /* 0x000000ffff045224 */ /* 0x001fe400078e0006 */
[----:B------:R-:W-:-:S05]  /*6690*/  @P5 IMAD.MOV.U32 R5, RZ, RZ, R7 ;  /* 0x000000ffff055224 */ /* 0x000fca00078e0007 */
[----:B------:R0:W-:Y:S01]  /*66a0*/  @P5 STG.E desc[UR36][R4.64+0xa0], R11 ;  /* 0x0000a00b04005986 */ /* 0x0001e2000c101924 */
[C---:B------:R-:W-:Y:S02]  /*66b0*/  ISETP.GT.AND P5, PT, R3.reuse, 0x80, P3 ;  /* 0x000000800300780c */ /* 0x040fe40001fa4270 */
[----:B------:R-:W-:Y:S01]  /*66c0*/  ISETP.GT.AND P3, PT, R3, 0x88, P3 ;  /* 0x000000880300780c */ /* 0x000fe20001f64270 */
[----:B0-----:R-:W-:Y:S02]  /*66d0*/  @P4 IMAD.MOV.U32 R4, RZ, RZ, R6 ;  /* 0x000000ffff044224 */ /* 0x001fe400078e0006 */
[----:B------:R-:W-:Y:S01]  /*66e0*/  FMUL R11, R54, R88 ;  /* 0x00000058360b7220 */ /* 0x000fe20000400000 */
[----:B------:R-:W-:-:S04]  /*66f0*/  @P4 IMAD.MOV.U32 R5, RZ, RZ, R7 ;  /* 0x000000ffff054224 */ /* 0x000fc800078e0007 */
[----:B------:R-:W-:Y:S01]  /*6700*/  F2FP.TF32.F32.PACK_B R11, R11 ;  /* 0x0000000bff0b723e */ /* 0x000fe200024050ff */
[----:B------:R0:W-:Y:S01]  /*6710*/  @P4 STG.E desc[UR36][R4.64+0xa4], R47 ;  /* 0x0000a42f04004986 */ /* 0x0001e2000c101924 */
[C---:B------:R-:W-:Y:S02]  /*6720*/  ISETP.GT.AND P4, PT, R3.reuse, 0x80, P0 ;  /* 0x000000800300780c */ /* 0x040fe40000784270 */
[----:B------:R-:W-:Y:S01]  /*6730*/  ISETP.GT.AND P0, PT, R3, 0x88, P0 ;  /* 0x000000880300780c */ /* 0x000fe20000704270 */
[----:B0-----:R-:W-:Y:S02]  /*6740*/  @P5 IMAD.MOV.U32 R4, RZ, RZ, R12 ;  /* 0x000000ffff045224 */ /* 0x001fe400078e000c */
[----:B------:R-:W-:-:S05]  /*6750*/  @P5 IMAD.MOV.U32 R5, RZ, RZ, R13 ;  /* 0x000000ffff055224 */ /* 0x000fca00078e000d */
        /* <DEDUP_REMOVED lines=10> */
[----:B------:R0:W-:Y:S02]  /*6800*/  @P3 STG.E desc[UR36][R4.64+0xc0], R15 ;  /* 0x0000c00f04003986 */ /* 0x0001e4000c101924 */
[----:B0-----:R-:W-:Y:S02]  /*6810*/  @P0 IMAD.MOV.U32 R4, RZ, RZ, R6 ;  /* 0x000000ffff040224 */ /* 0x001fe400078e0006 */
[----:B------:R-:W-:-:S05]  /*6820*/  @P0 IMAD.MOV.U32 R5, RZ, RZ, R7 ;  /* 0x000000ffff050224 */ /* 0x000fca00078e0007 */
[----:B------:R0:W-:Y:S02]  /*6830*/  @P0 STG.E desc[UR36][R4.64+0xc4], R51 ;  /* 0x0000c43304000986 */ /* 0x0001e4000c101924 */
[----:B0-----:R-:W-:Y:S02]  /*6840*/  @P5 IMAD.MOV.U32 R4, RZ, RZ, R12 ;  /* 0x000000ffff045224 */ /* 0x001fe400078e000c */
[----:B------:R-:W-:-:S05]  /*6850*/  @P5 IMAD.MOV.U32 R5, RZ, RZ, R13 ;  /* 0x000000ffff055224 */ /* 0x000fca00078e000d */
[----:B------:R0:W-:Y:S04]  /*6860*/  @P5 STG.E desc[UR36][R4.64+0xe0], R21 ;  /* 0x0000e01504005986 */ /* 0x0001e8000c101924 */
[----:B------:R1:W-:Y:S01]  /*6870*/  @P4 STG.E desc[UR36][R12.64+0xe4], R53 ;  /* 0x0000e4350c004986 */ /* 0x0003e2000c101924 */
[----:B0-----:R-:W-:Y:S02]  /*6880*/  @P2 IMAD.MOV.U32 R4, RZ, RZ, R6 ;  /* 0x000000ffff042224 */ /* 0x001fe400078e0006 */
[----:B------:R-:W-:-:S05]  /*6890*/  @P2 IMAD.MOV.U32 R5, RZ, RZ, R7 ;  /* 0x000000ffff052224 */ /* 0x000fca00078e0007 */
[----:B------:R1:W-:Y:S04]  /*68a0*/  @P2 STG.E desc[UR36][R4.64+0xe0], R11 ;  /* 0x0000e00b04002986 */ /* 0x0003e8000c101924 */
[----:B------:R1:W-:Y:S02]  /*68b0*/  @P1 STG.E desc[UR36][R6.64+0xe4], R55 ;  /* 0x0000e43706001986 */ /* 0x0003e4000c101924 */
.L_x_152:
[----:B------:R-:W-:Y:S05]  /*68c0*/  BSYNC B0 ;  /* 0x0000000000007941 */ /* 0x000fea0003800000 */
.L_x_28:
[----:B------:R-:W-:Y:S01]  /*68d0*/  ULDC UR4, c[0x0][0xc] ;  /* 0x0000030000047ab9 */ /* 0x000fe20000000800 */
[----:B------:R-:W-:Y:S01]  /*68e0*/  ULDC UR5, c[0x0][0x10] ;  /* 0x0000040000057ab9 */ /* 0x000fe20000000800 */
[----:B------:R-:W2:Y:S01]  /*68f0*/  LDC R3, c[0x0][0x14] ;  /* 0x00000500ff037b82 */ /* 0x000ea20000000800 */
[----:B------:R-:W-:Y:S01]  /*6900*/  UIMAD.WIDE.U32 UR4, UR4, UR5, URZ ;  /* 0x00000005040472a5 */ /* 0x000fe2000f8e003f */
[----:B------:R-:W-:Y:S02]  /*6910*/  IMAD.MOV.U32 R90, RZ, RZ, -0x1 ;  /* 0xffffffffff5a7424 */ /* 0x000fe400078e00ff */
[----:B------:R-:W-:-:S03]  /*6920*/  IMAD.MOV.U32 R23, RZ, RZ, -0x1 ;  /* 0xffffffffff177424 */ /* 0x000fc600078e00ff */
[----:B--2---:R-:W-:-:S04]  /*6930*/  IMAD.WIDE.U32 R16, R3, UR4, R16 ;  /* 0x0000000403107c25 */ /* 0x004fc8000f8e0010 */
[----:B------:R-:W-:Y:S01]  /*6940*/  IMAD R3, R3, UR5, RZ ;  /* 0x0000000503037c24 */ /* 0x000fe2000f8e02ff */
[----:B------:R-:W-:Y:S02]  /*6950*/  ULDC.64 UR4, c[0x0][0x650] ;  /* 0x0001940000047ab9 */ /* 0x000fe40000000a00 */
[----:B------:R-:W-:Y:S01]  /*6960*/  ISETP.GE.U32.AND P0, PT, R16, UR4, PT ;  /* 0x0000000410007c0c */ /* 0x000fe2000bf06070 */
[--C-:B------:R-:W-:Y:S01]  /*6970*/  IMAD.IADD R17, R17, 0x1, R3.reuse ;  /* 0x0000000111117824 */ /* 0x100fe200078e0203 */
[----:B------:R-:W-:-:S04]  /*6980*/  PRMT R3, RZ, 0x7610, R3 ;  /* 0x00007610ff037816 */ /* 0x000fc80000000003 */
[----:B------:R-:W-:-:S13]  /*6990*/  ISETP.GE.U32.AND.EX P0, PT, R17, UR5, PT, P0 ;  /* 0x0000000511007c0c */ /* 0x000fda000bf06100 */
[----:B------:R-:W-:Y:S05]  /*69a0*/  @P0 BRA `(.L_x_153) ;  /* 0x0000000400640947 */ /* 0x000fea0003800000 */
[----:B-1----:R-:W1:Y:S01]  /*69b0*/  S2R R12, SR_CTAID.X ;  /* 0x00000000000c7919 */ /* 0x002e620000002500 */
[----:B0-----:R-:W0:Y:S01]  /*69c0*/  LDC.64 R10, c[0x0][0x628] ;  /* 0x00018a00ff0a7b82 */ /* 0x001e220000000a00 */
[----:B------:R-:W-:Y:S01]  /*69d0*/  ULDC UR4, c[0x0][0x150] ;  /* 0x0000540000047ab9 */ /* 0x000fe20000000800 */
[----:B----4-:R-:W-:Y:S01]  /*69e0*/  IMAD.MOV.U32 R8, RZ, RZ, R16 ;  /* 0x000000ffff087224 */ /* 0x010fe200078e0010 */
[----:B------:R-:W2:Y:S01]  /*69f0*/  S2R R24, SR_CTAID.Y ;  /* 0x0000000000187919 */ /* 0x000ea20000002600 */
[----:B------:R-:W-:-:S04]  /*6a00*/  IMAD.MOV.U32 R9, RZ, RZ, R17 ;  /* 0x000000ffff097224 */ /* 0x000fc800078e0011 */
[----:B------:R-:W4:Y:S08]  /*6a10*/  LDC R21, c[0x0][0x144] ;  /* 0x00005100ff157b82 */ /* 0x000f300000000800 */
[----:B------:R-:W2:Y:S08]  /*6a20*/  LDC R0, c[0x0][0x630] ;  /* 0x00018c00ff007b82 */ /* 0x000eb00000000800 */
[----:B---3--:R-:W3:Y:S01]  /*6a30*/  LDC.64 R14, c[0x0][0x620] ;  /* 0x00018800ff0e7b82 */ /* 0x008ee20000000a00 */
[----:B0-----:R-:W-:-:S04]  /*6a40*/  ISETP.NE.U32.AND P0, PT, R10, RZ, PT ;  /* 0x000000ff0a00720c */ /* 0x001fc80003f05070 */
[----:B------:R-:W-:Y:S02]  /*6a50*/  ISETP.NE.AND.EX P0, PT, R11, RZ, PT, P0 ;  /* 0x000000ff0b00720c */ /* 0x000fe40003f05300 */
[----:B-1----:R-:W-:-:S05]  /*6a60*/  I2FP.F32.U32 R3, R12 ;  /* 0x0000000c00037245 */ /* 0x002fca0000201000 */
[----:B------:R-:W-:-:S04]  /*6a70*/  FMUL R3, R3, UR4 ;  /* 0x0000000403037c20 */ /* 0x000fc80008400000 */
[----:B------:R0:W1:Y:S02]  /*6a80*/  F2I.U32.TRUNC.NTZ R20, R3 ;  /* 0x0000000300147305 */ /* 0x000064000020f000 */
[----:B--2-4-:R-:W-:Y:S05]  /*6a90*/  @!P0 BRA `(.L_x_154) ;  /* 0x0000000000288947 */ /* 0x014fea0003800000 */
[----:B0-----:R-:W0:Y:S02]  /*6aa0*/  LDC R3, c[0x0][0x634] ;  /* 0x00018d00ff037b82 */ /* 0x001e240000000800 */
        /* <DEDUP_REMOVED lines=9> */
.L_x_154:
[----:B------:R-:W2:Y:S01]  /*6b40*/  LDC.64 R28, c[0x0][0x640] ;  /* 0x00019000ff1c7b82 */ /* 0x000ea20000000a00 */
[-CC-:B------:R-:W-:Y:S01]  /*6b50*/  SHF.R.U64 R23, R8, R0.reuse, R9.reuse ;  /* 0x0000000008177219 */ /* 0x180fe20000001209 */
[----:B-1----:R-:W-:Y:S01]  /*6b60*/  IMAD.MOV R20, RZ, RZ, -R20 ;  /* 0x000000ffff147224 */ /* 0x002fe200078e0a14 */
[----:B------:R-:W-:Y:S01]  /*6b70*/  SHF.R.U32.HI R0, RZ, R0, R9 ;  /* 0x00000000ff007219 */ /* 0x000fe20000011609 */
[----:B------:R-:W-:Y:S01]  /*6b80*/  ULDC UR4, c[0x0][0x154] ;  /* 0x0000550000047ab9 */ /* 0x000fe20000000800 */
[----:B0-----:R-:W-:Y:S01]  /*6b90*/  IADD3 R3, P0, RZ, -R23, RZ ;  /* 0x80000017ff037210 */ /* 0x001fe20007f1e0ff */
[----:B------:R-:W-:Y:S02]  /*6ba0*/  IMAD R21, R21, R20, R12 ;  /* 0x0000001415157224 */ /* 0x000fe400078e020c */
[----:B------:R-:W0:Y:S01]  /*6bb0*/  LDC R6, c[0x0][0x618] ;  /* 0x00018600ff067b82 */ /* 0x000e220000000800 */
[----:B------:R-:W-:Y:S02]  /*6bc0*/  IMAD.MOV.U32 R7, RZ, RZ, 0x1 ;  /* 0x00000001ff077424 */ /* 0x000fe400078e00ff */
[----:B------:R-:W-:-:S04]  /*6bd0*/  IMAD.X R5, RZ, RZ, ~R0, P0 ;  /* 0x000000ffff057224 */ /* 0x000fc800000e0e00 */
[-C--:B---3--:R-:W-:Y:S01]  /*6be0*/  IMAD R0, R5, R14.reuse, RZ ;  /* 0x0000000e05007224 */ /* 0x088fe200078e02ff */
[----:B------:R-:W1:Y:S01]  /*6bf0*/  LDC R8, c[0x0][0x608] ;  /* 0x00018200ff087b82 */ /* 0x000e620000000800 */
[----:B------:R-:W-:-:S04]  /*6c00*/  IMAD.WIDE.U32 R4, R3, R14, R16 ;  /* 0x0000000e03047225 */ /* 0x000fc800078e0010 */
[----:B------:R-:W-:Y:S01]  /*6c10*/  IMAD R3, R3, R15, R0 ;  /* 0x0000000f03037224 */ /* 0x000fe200078e0200 */
[----:B------:R-:W-:Y:S02]  /*6c20*/  I2FP.F32.U32 R0, R24 ;  /* 0x0000001800007245 */ /* 0x000fe40000201000 */
[----:B------:R-:W3:Y:S01]  /*6c30*/  LDC R26, c[0x0][0x658] ;  /* 0x00019600ff1a7b82 */ /* 0x000ee20000000800 */
[----:B------:R-:W-:Y:S01]  /*6c40*/  IMAD.IADD R3, R5, 0x1, R3 ;  /* 0x0000000105037824 */ /* 0x000fe200078e0203 */
[----:B--2---:R-:W-:Y:S01]  /*6c50*/  ISETP.NE.U32.AND P0, PT, R28, RZ, PT ;  /* 0x000000ff1c00720c */ /* 0x004fe20003f05070 */
[----:B------:R-:W-:Y:S01]  /*6c60*/  FMUL R0, R0, UR4 ;  /* 0x0000000400007c20 */ /* 0x000fe20008400000 */
[----:B------:R-:W-:Y:S02]  /*6c70*/  IMAD.MOV.U32 R5, RZ, RZ, -0x1 ;  /* 0xffffffffff057424 */ /* 0x000fe400078e00ff */
[----:B------:R-:W-:Y:S01]  /*6c80*/  ISETP.NE.AND.EX P0, PT, R29, RZ, PT, P0 ;  /* 0x000000ff1d00720c */ /* 0x000fe20003f05300 */
[----:B------:R2:W4:Y:S01]  /*6c90*/  F2I.U32.TRUNC.NTZ R13, R0 ;  /* 0x00000000000d7305 */ /* 0x000522000020f000 */
[----:B------:R-:W2:Y:S01]  /*6ca0*/  LDC R15, c[0x0][0x148] ;  /* 0x00005200ff0f7b82 */ /* 0x000ea20000000800 */
[----:B0-----:R-:W-:-:S02]  /*6cb0*/  SHF.R.U64 R12, R4, R6, R3 ;  /* 0x00000006040c7219 */ /* 0x001fc40000001203 */
[----:B------:R-:W-:-:S05]  /*6cc0*/  SHF.R.U32.HI R3, RZ, R6, R3 ;  /* 0x00000006ff037219 */ /* 0x000fca0000011603 */
[----:B------:R-:W0:Y:S01]  /*6cd0*/  LDC R20, c[0x0][0x600] ;  /* 0x00018000ff147b82 */ /* 0x000e220000000800 */
[-CC-:B-1----:R-:W-:Y:S02]  /*6ce0*/  SHF.R.U64 R10, R12, R8.reuse, R3.reuse ;  /* 0x000000080c0a7219 */ /* 0x182fe40000001203 */
[----:B------:R-:W-:-:S05]  /*6cf0*/  SHF.R.U32.HI R3, RZ, R8, R3 ;  /* 0x00000008ff037219 */ /* 0x000fca0000011603 */
[----:B------:R-:W1:Y:S01]  /*6d00*/  LDC R27, c[0x0][0x648] ;  /* 0x00019200ff1b7b82 */ /* 0x000e620000000800 */
[-C--:B---3--:R-:W-:Y:S02]  /*6d10*/  SHF.L.U32 R4, R5, R26.reuse, RZ ;  /* 0x0000001a05047219 */ /* 0x088fe400000006ff */
[-CC-:B------:R-:W-:Y:S02]  /*6d20*/  SHF.R.U64 R14, R10, R26.reuse, R3.reuse ;  /* 0x0000001a0a0e7219 */ /* 0x180fe40000001203 */
[----:B------:R-:W-:Y:S02]  /*6d30*/  SHF.R.U32.HI R5, RZ, R26, R3 ;  /* 0x0000001aff057219 */ /* 0x000fe40000011603 */
[----:B------:R-:W-:Y:S01]  /*6d40*/  LOP3.LUT R25, RZ, R4, RZ, 0x33, !PT ;  /* 0x00000004ff197212 */ /* 0x000fe200078e33ff */
[----:B------:R-:W3:Y:S01]  /*6d50*/  LDC R30, c[0x0][0x638] ;  /* 0x00018e00ff1e7b82 */ /* 0x000ee20000000800 */
[----:B------:R-:W-:Y:S01]  /*6d60*/  SHF.L.U32 R26, R7, R26, RZ ;  /* 0x0000001a071a7219 */ /* 0x000fe200000006ff */
[----:B------:R-:W-:-:S06]  /*6d70*/  IMAD.MOV.U32 R4, RZ, RZ, R14 ;  /* 0x000000ffff047224 */ /* 0x000fcc00078e000e */
[----:B------:R-:W0:Y:S01]  /*6d80*/  LDC R31, c[0x0][0x610] ;  /* 0x00018400ff1f7b82 */ /* 0x000e220000000800 */
[----:B----4-:R-:W-:Y:S05]  /*6d90*/  @!P0 BRA `(.L_x_155) ;  /* 0x0000000000288947 */ /* 0x010fea0003800000 */
[----:B------:R-:W4:Y:S02]  /*6da0*/  LDC R3, c[0x0][0x64c] ;  /* 0x00019300ff037b82 */ /* 0x000f240000000800 */
[----:B----4-:R-:W-:-:S05]  /*6db0*/  IADD3 R3, P0, R14, R3, RZ ;  /* 0x000000030e037210 */ /* 0x010fca0007f1e0ff */
        /* <DEDUP_REMOVED lines=8> */
.L_x_155:
[----:B------:R-:W-:Y:S01]  /*6e40*/  ISETP.NE.AND P0, PT, R2, 0x1, PT ;  /* 0x000000010200780c */ /* 0x000fe20003f05270 */
[----:B0-----:R-:W-:Y:S01]  /*6e50*/  VIADD R7, R20, 0xffffffff ;  /* 0xffffffff14077836 */ /* 0x001fe20000000000 */
[----:B-12---:R-:W-:Y:S01]  /*6e60*/  SHF.R.U64 R0, R4, R27, R5 ;  /* 0x0000001b04007219 */ /* 0x006fe20000001205 */
[----:B------:R-:W-:Y:S01]  /*6e70*/  IMAD.MOV R13, RZ, RZ, -R13 ;  /* 0x000000ffff0d7224 */ /* 0x000fe200078e0a0d */
[----:B------:R-:W-:Y:S01]  /*6e80*/  LOP3.LUT R5, R10, R25, RZ, 0xc0, !PT ;  /* 0x000000190a057212 */ /* 0x000fe200078ec0ff */
[----:B------:R-:W-:Y:S01]  /*6e90*/  IMAD.MOV.U32 R4, RZ, RZ, 0x1 ;  /* 0x00000001ff047424 */ /* 0x000fe200078e00ff */
[----:B------:R-:W-:Y:S01]  /*6ea0*/  LOP3.LUT R12, R12, R7, RZ, 0xc0, !PT ;  /* 0x000000070c0c7212 */ /* 0x000fe200078ec0ff */
[----:B------:R-:W-:Y:S02]  /*6eb0*/  IMAD.MOV R3, RZ, RZ, -R0 ;  /* 0x000000ffff037224 */ /* 0x000fe400078e0a00 */
[----:B------:R-:W-:Y:S02]  /*6ec0*/  IMAD R0, R26, R0, R5 ;  /* 0x000000001a007224 */ /* 0x000fe400078e0205 */
[----:B---3--:R-:W-:-:S02]  /*6ed0*/  IMAD R3, R3, R30, R14 ;  /* 0x0000001e03037224 */ /* 0x008fc400078e020e */
[----:B------:R-:W-:Y:S02]  /*6ee0*/  @P0 IMAD R21, R15, R13, R24 ;  /* 0x0000000d0f150224 */ /* 0x000fe400078e0218 */
[----:B------:R-:W-:Y:S01]  /*6ef0*/  IMAD R5, R3, R20, R12 ;  /* 0x0000001403057224 */ /* 0x000fe200078e020c */
[----:B------:R-:W-:Y:S01]  /*6f00*/  PRMT R3, R4, 0x7610, R3 ;  /* 0x0000761004037816 */ /* 0x000fe20000000003 */
[----:B------:R-:W-:-:S05]  /*6f10*/  IMAD R0, R0, R31, R21 ;  /* 0x0000001f00007224 */ /* 0x000fca00078e0215 */
[----:B------:R-:W-:Y:S02]  /*6f20*/  SEL R90, R5, R0, !P0 ;  /* 0x00000000055a7207 */ /* 0x000fe40004000000 */
[----:B------:R-:W-:-:S07]  /*6f30*/  SEL R0, R0, R5, !P0 ;  /* 0x0000000500007207 */ /* 0x000fce0004000000 */
.L_x_153:
[----:B------:R-:W-:Y:S01]  /*6f40*/  LOP3.LUT P0, RZ, R3, 0xff, RZ, 0xc0, !PT ;  /* 0x000000ff03ff7812 */ /* 0x000fe2000780c0ff */
[----:B-----5:R-:W-:-:S12]  /*6f50*/  IMAD.MOV.U32 R100, RZ, RZ, R0 ;  /* 0x000000ffff647224 */ /* 0x020fd800078e0000 */
[----:B------:R-:W-:Y:S05]  /*6f60*/  @P0 BRA `(.L_x_156) ;  /* 0xffffff9c00f40947 */ /* 0x000fea000383ffff */
[----:B------:R-:W-:Y:S05]  /*6f70*/  EXIT ;  /* 0x000000000000794d */ /* 0x000fea0003800000 */
.L_x_3:
[----:B0-----:R-:W-:Y:S01]  /*6f80*/  ULDC.64 UR4, c[0x0][0x650] ;  /* 0x0001940000047ab9 */ /* 0x001fe20000000a00 */
        /* <DEDUP_REMOVED lines=25> */
.L_x_158:
[--C-:B------:R-:W-:Y:S01]  /*7120*/  SHF.R.U64 R12, R10, R14, R11.reuse ;  /* 0x0000000e0a0c7219 */ /* 0x100fe2000000120b */
[----:B------:R-:W0:Y:S01]  /*7130*/  LDC R22, c[0x0][0x618] ;  /* 0x00018600ff167b82 */ /* 0x000e220000000800 */
[----:B------:R-:W-:Y:S01]  /*7140*/  I2FP.F32.U32 R6, R4 ;  /* 0x0000000400067245 */ /* 0x000fe20000201000 */
[----:B------:R-:W-:Y:S01]  /*7150*/  ULDC UR4, c[0x0][0x150] ;  /* 0x0000540000047ab9 */ /* 0x000fe20000000800 */
[----:B------:R-:W-:Y:S02]  /*7160*/  SHF.R.U32.HI R5, RZ, R14, R11 ;  /* 0x0000000eff057219 */ /* 0x000fe4000001160b */
[----:B------:R-:W-:Y:S01]  /*7170*/  IADD3 R9, P0, RZ, -R12, RZ ;  /* 0x8000000cff097210 */ /* 0x000fe20007f1e0ff */
[----:B------:R-:W-:Y:S01]  /*7180*/  FMUL R11, R6, UR4 ;  /* 0x00000004060b7c20 */ /* 0x000fe20008400000 */
[----:B------:R-:W-:Y:S01]  /*7190*/  ULDC UR4, c[0x0][0x154] ;  /* 0x0000550000047ab9 */ /* 0x000fe20000000800 */
[----:B------:R-:W1:Y:S02]  /*71a0*/  LDC.64 R24, c[0x0][0x640] ;  /* 0x00019000ff187b82 */ /* 0x000e640000000a00 */
[----:B------:R-:W-:-:S02]  /*71b0*/  IMAD.X R5, RZ, RZ, ~R5, P0 ;  /* 0x000000ffff057224 */ /* 0x000fc400000e0e05 */
[----:B------:R-:W2:Y:S01]  /*71c0*/  F2I.U32.TRUNC.NTZ R11, R11 ;  /* 0x0000000b000b7305 */ /* 0x000ea2000020f000 */
[----:B------:R-:W-:-:S03]  /*71d0*/  IMAD.WIDE.U32 R6, R9, R20, R16 ;  /* 0x0000001409067225 */ /* 0x000fc600078e0010 */
[----:B------:R-:W3:Y:S01]  /*71e0*/  LDC R13, c[0x0][0x144] ;  /* 0x00005100ff0d7b82 */ /* 0x000ee20000000800 */
[----:B------:R-:W-:-:S04]  /*71f0*/  IMAD R8, R5, R20, RZ ;  /* 0x0000001405087224 */ /* 0x000fc800078e02ff */
[----:B------:R-:W-:Y:S02]  /*7200*/  IMAD R5, R9, R21, R8 ;  /* 0x0000001509057224 */ /* 0x000fe400078e0208 */
[----:B------:R-:W-:Y:S01]  /*7210*/  IMAD.MOV.U32 R8, RZ, RZ, -0x1 ;  /* 0xffffffffff087424 */ /* 0x000fe200078e00ff */
[----:B------:R-:W4:Y:S01]  /*7220*/  LDC R14, c[0x0][0x608] ;  /* 0x00018200ff0e7b82 */ /* 0x000f220000000800 */
[----:B------:R-:W-:Y:S01]  /*7230*/  IMAD.IADD R5, R7, 0x1, R5 ;  /* 0x0000000107057824 */ /* 0x000fe200078e0205 */
[----:B------:R-:W-:-:S04]  /*7240*/  I2FP.F32.U32 R7, R3 ;  /* 0x0000000300077245 */ /* 0x000fc80000201000 */
[-C--:B0-----:R-:W-:Y:S01]  /*7250*/  SHF.R.U64 R10, R6, R22.reuse, R5 ;  /* 0x00000016060a7219 */ /* 0x081fe20000001205 */
[----:B--2---:R-:W-:Y:S01]  /*7260*/  IMAD.MOV R6, RZ, RZ, -R11 ;  /* 0x000000ffff067224 */ /* 0x004fe200078e0a0b */
[----:B------:R-:W0:Y:S01]  /*7270*/  LDC R9, c[0x0][0x658] ;  /* 0x00019600ff097b82 */ /* 0x000e220000000800 */
[----:B-1----:R-:W-:Y:S01]  /*7280*/  ISETP.NE.U32.AND P0, PT, R24, RZ, PT ;  /* 0x000000ff1800720c */ /* 0x002fe20003f05070 */
[----:B------:R-:W-:Y:S01]  /*7290*/  FMUL R7, R7, UR4 ;  /* 0x0000000407077c20 */ /* 0x000fe20008400000 */
[----:B------:R-:W-:Y:S02]  /*72a0*/  SHF.R.U32.HI R5, RZ, R22, R5 ;  /* 0x00000016ff057219 */ /* 0x000fe40000011605 */
[----:B------:R-:W-:-:S03]  /*72b0*/  ISETP.NE.AND.EX P0, PT, R25, RZ, PT, P0 ;  /* 0x000000ff1900720c */ /* 0x000fc60003f05300 */
[----:B------:R-:W1:Y:S01]  /*72c0*/  LDC R20, c[0x0][0x148] ;  /* 0x00005200ff147b82 */ /* 0x000e620000000800 */
[----:B---3--:R-:W-:Y:S02]  /*72d0*/  IMAD R23, R13, R6, R4 ;  /* 0x000000060d177224 */ /* 0x008fe400078e0204 */
[----:B------:R-:W-:-:S05]  /*72e0*/  IMAD.MOV.U32 R6, RZ, RZ, 0x1 ;  /* 0x00000001ff067424 */ /* 0x000fca00078e00ff */
[----:B------:R-:W2:Y:S01]  /*72f0*/  LDC R21, c[0x0][0x600] ;  /* 0x00018000ff157b82 */ /* 0x000ea20000000800 */
[-CC-:B----4-:R-:W-:Y:S02]  /*7300*/  SHF.R.U64 R13, R10, R14.reuse, R5.reuse ;  /* 0x0000000e0a0d7219 */ /* 0x190fe40000001205 */
[----:B------:R-:W-:Y:S02]  /*7310*/  SHF.R.U32.HI R4, RZ, R14, R5 ;  /* 0x0000000eff047219 */ /* 0x000fe40000011605 */
[----:B------:R3:W4:Y:S03]  /*7320*/  F2I.U32.TRUNC.NTZ R14, R7 ;  /* 0x00000007000e7305 */ /* 0x000726000020f000 */
[----:B------:R-:W1:Y:S01]  /*7330*/  LDC R26, c[0x0][0x648] ;  /* 0x00019200ff1a7b82 */ /* 0x000e620000000800 */
[-C--:B0-----:R-:W-:Y:S02]  /*7340*/  SHF.R.U64 R15, R13, R9.reuse, R4 ;  /* 0x000000090d0f7219 */ /* 0x081fe40000001204 */
[----:B------:R-:W-:-:S02]  /*7350*/  SHF.L.U32 R8, R8, R9, RZ ;  /* 0x0000000908087219 */ /* 0x000fc400000006ff */
[-C--:B------:R-:W-:Y:S01]  /*7360*/  SHF.R.U32.HI R5, RZ, R9.reuse, R4 ;  /* 0x00000009ff057219 */ /* 0x080fe20000011604 */
[----:B------:R-:W-:Y:S01]  /*7370*/  IMAD.MOV.U32 R4, RZ, RZ, R15 ;  /* 0x000000ffff047224 */ /* 0x000fe200078e000f */
[----:B------:R-:W-:Y:S01]  /*7380*/  SHF.L.U32 R22, R6, R9, RZ ;  /* 0x0000000906167219 */ /* 0x000fe200000006ff */
[----:B------:R-:W0:Y:S01]  /*7390*/  LDC R27, c[0x0][0x638] ;  /* 0x00018e00ff1b7b82 */ /* 0x000e220000000800 */
[----:B------:R-:W-:-:S07]  /*73a0*/  LOP3.LUT R28, RZ, R8, RZ, 0x33, !PT ;  /* 0x00000008ff1c7212 */ /* 0x000fce00078e33ff */
        /* <DEDUP_REMOVED lines=12> */
.L_x_159:
[----:B------:R-:W-:Y:S01]  /*7470*/  ISETP.NE.AND P0, PT, R2, 0x1, PT ;  /* 0x000000010200780c */ /* 0x000fe20003f05270 */
[----:B--2---:R-:W-:Y:S01]  /*7480*/  VIADD R7, R21, 0xffffffff ;  /* 0xffffffff15077836 */ /* 0x004fe20000000000 */
[----:B-1----:R-:W-:Y:S01]  /*7490*/  SHF.R.U64 R5, R4, R26, R5 ;  /* 0x0000001a04057219 */ /* 0x002fe20000001205 */
[----:B------:R-:W-:Y:S01]  /*74a0*/  IMAD.MOV R14, RZ, RZ, -R14 ;  /* 0x000000ffff0e7224 */ /* 0x000fe200078e0a0e */
[----:B------:R-:W-:Y:S01]  /*74b0*/  LOP3.LUT R4, R13, R28, RZ, 0xc0, !PT ;  /* 0x0000001c0d047212 */ /* 0x000fe200078ec0ff */
[----:B------:R-:W-:Y:S01]  /*74c0*/  IMAD.MOV.U32 R8, RZ, RZ, R12 ;  /* 0x000000ffff087224 */ /* 0x000fe200078e000c */
[----:B------:R-:W-:Y:S01]  /*74d0*/  LOP3.LUT R10, R10, R7, RZ, 0xc0, !PT ;  /* 0x000000070a0a7212 */ /* 0x000fe200078ec0ff */
[----:B------:R-:W-:Y:S02]  /*74e0*/  IMAD.MOV R6, RZ, RZ, -R5 ;  /* 0x000000ffff067224 */ /* 0x000fe400078e0a05 */
[----:B------:R-:W-:-:S04]  /*74f0*/  IMAD R4, R22, R5, R4 ;  /* 0x0000000516047224 */ /* 0x000fc800078e0204 */
[----:B------:R-:W-:Y:S02]  /*7500*/  @P0 IMAD R23, R20, R14, R3 ;  /* 0x0000000e14170224 */ /* 0x000fe400078e0203 */
[----:B0-----:R-:W-:Y:S02]  /*7510*/  IMAD R3, R6, R27, R15 ;  /* 0x0000001b06037224 */ /* 0x001fe400078e020f */
[----:B------:R-:W-:Y:S02]  /*7520*/  IMAD R7, R4, R29, R23 ;  /* 0x0000001d04077224 */ /* 0x000fe400078e0217 */
[----:B------:R-:W-:Y:S02]  /*7530*/  IMAD R4, R3, R21, R10 ;  /* 0x0000001503047224 */ /* 0x000fe400078e020a */
[----:B------:R-:W-:-:S03]  /*7540*/  IMAD.MOV.U32 R6, RZ, RZ, 0x1 ;  /* 0x00000001ff067424 */ /* 0x000fc600078e00ff */
[----:B------:R-:W-:Y:S02]  /*7550*/  SEL R9, R4, R7, !P0 ;  /* 0x0000000704097207 */ /* 0x000fe40004000000 */
[----:B------:R-:W-:-:S07]  /*7560*/  SEL R7, R7, R4, !P0 ;  /* 0x0000000407077207 */ /* 0x000fce0004000000 */
.L_x_157:
[----:B------:R-:W-:-:S08]  /*7570*/  NOP ;  /* 0x0000000000007918 */ /* 0x000fd00000000000 */
[----:B------:R-:W0:-:S00]  /*7580*/  USETMAXREG.DEALLOC.CTAPOOL 0x28 ;  /* 0x00000028000079c8 */ /* 0x000e0000080e0500 */
[----:B0-----:R-:W-:-:S13]  /*7590*/  ISETP.NE.AND P0, PT, R0, RZ, PT ;  /* 0x000000ff0000720c */ /* 0x001fda0003f05270 */
[----:B------:R-:W-:Y:S05]  /*75a0*/  @P0 EXIT ;  /* 0x000000000000094d */ /* 0x000fea0003800000 */
[----:B------:R-:W-:Y:S01]  /*75b0*/  LOP3.LUT P0, RZ, R6, 0xff, RZ, 0xc0, !PT ;  /* 0x000000ff06ff7812 */ /* 0x000fe2000780c0ff */
[----:B------:R-:W-:Y:S02]  /*75c0*/  IMAD.MOV.U32 R3, RZ, RZ, 0x1 ;  /* 0x00000001ff037424 */ /* 0x000fe400078e00ff */
[----:B------:R-:W-:-:S10]  /*75d0*/  IMAD.MOV.U32 R0, RZ, RZ, RZ ;  /* 0x000000ffff007224 */ /* 0x000fd400078e00ff */
[----:B------:R-:W-:Y:S05]  /*75e0*/  @!P0 BRA `(.L_x_160) ;  /* 0x0000000c00348947 */ /* 0x000fea0003800000 */
[----:B------:R-:W0:Y:S01]  /*75f0*/  LDC R0, c[0x0][0x28c] ;  /* 0x0000a300ff007b82 */ /* 0x000e220000000800 */
[----:B------:R-:W-:Y:S01]  /*7600*/  ULDC UR5, c[0x0][0x600] ;  /* 0x0001800000057ab9 */ /* 0x000fe20000000800 */
[----:B------:R-:W-:Y:S01]  /*7610*/  ULDC UR4, c[0x0][0xc] ;  /* 0x0000030000047ab9 */ /* 0x000fe20000000800 */
[----:B------:R-:W-:Y:S01]  /*7620*/  UIADD3 UR16, UR5, -0x1, URZ ;  /* 0xffffffff05107890 */ /* 0x000fe2000fffe03f */
[C---:B------:R-:W-:Y:S01]  /*7630*/  LOP3.LUT P2, RZ, R18.reuse, 0x7f, RZ, 0xc0, !PT ;  /* 0x0000007f12ff7812 */ /* 0x040fe2000784c0ff */
[----:B------:R-:W-:Y:S01]  /*7640*/  ULDC UR6, c[0x0][0x658] ;  /* 0x0001960000067ab9 */ /* 0x000fe20000000800 */
[----:B------:R-:W-:Y:S01]  /*7650*/  ULDC UR5, c[0x0][0x10] ;  /* 0x0000040000057ab9 */ /* 0x000fe20000000800 */
[----:B------:R-:W-:Y:S01]  /*7660*/  UMOV UR7, 0xffffffff ;  /* 0xffffffff00077882 */ /* 0x000fe20000000000 */
[----:B------:R-:W-:Y:S01]  /*7670*/  UMOV UR8, 0x1 ;  /* 0x0000000100087882 */ /* 0x000fe20000000000 */
[----:B------:R-:W-:Y:S01]  /*7680*/  UIMAD.WIDE.U32 UR4, UR4, UR5, URZ ;  /* 0x00000005040472a5 */ /* 0x000fe2000f8e003f */
[----:B------:R-:W-:Y:S01]  /*7690*/  LOP3.LUT P0, RZ, R18, 0x1f, RZ, 0xc0, !PT ;  /* 0x0000001f12ff7812 */ /* 0x000fe2000780c0ff */
[----:B------:R-:W-:Y:S01]  /*76a0*/  USHF.L.U32 UR7, UR7, UR6, URZ ;  /* 0x0000000607077299 */ /* 0x000fe2000800063f */
[----:B------:R-:W-:Y:S01]  /*76b0*/  BSSY B0, `(.L_x_160) ;  /* 0x00000c0000007945 */ /* 0x000fe20003800000 */
[----:B------:R-:W-:Y:S01]  /*76c0*/  USHF.L.U32 UR18, UR8, UR6, URZ ;  /* 0x0000000608127299 */ /* 0x000fe2000800063f */
[----:B------:R-:W-:Y:S01]  /*76d0*/  IMAD.MOV.U32 R11, RZ, RZ, 0x1 ;  /* 0x00000001ff0b7424 */ /* 0x000fe200078e00ff */
[----:B------:R-:W-:Y:S01]  /*76e0*/  LOP3.LUT R18, R19, 0x2, RZ, 0xfc, !PT ;  /* 0x0000000213127812 */ /* 0x000fe200078efcff */
[----:B------:R-:W-:Y:S01]  /*76f0*/  ULDC UR6, c[0x0][0x14] ;  /* 0x0000050000067ab9 */ /* 0x000fe20000000800 */
[----:B------:R-:W-:Y:S01]  /*7700*/  PLOP3.LUT P0, PT, P0, P2, PT, 0x8a, 0x0 ;  /* 0x000000000000781c */ /* 0x000fe20000705172 */
[----:B------:R-:W-:-:S02]  /*7710*/  UIMAD.WIDE.U32 UR20, UR4, UR6, URZ ;  /* 0x00000006041472a5 */ /* 0x000fc4000f8e003f */
[----:B------:R-:W-:Y:S02]  /*7720*/  UIMAD UR13, UR5, UR6, URZ ;  /* 0x00000006050d72a4 */ /* 0x000fe4000f8e023f */
[----:B------:R-:W-:Y:S01]  /*7730*/  ULOP3.LUT UR17, URZ, UR7, URZ, 0x33, !UPT ;  /* 0x000000073f117292 */ /* 0x000fe2000f8e333f */
[----:B0-----:R-:W-:Y:S01]  /*7740*/  VIADD R0, R0, 0x1f ;  /* 0x0000001f00007836 */ /* 0x001fe20000000000 */
[----:B------:R-:W-:Y:S01]  /*7750*/  UIADD3 UR13, UR21, UR13, URZ ;  /* 0x0000000d150d7290 */ /* 0x000fe2000fffe03f */
[----:B------:R-:W-:-:S03]  /*7760*/  ULDC.64 UR22, c[0x0][0x198] ;  /* 0x0000660000167ab9 */ /* 0x000fc60000000a00 */
[----:B------:R-:W-:-:S04]  /*7770*/  SHF.R.S32.HI R3, RZ, 0x1f, R0 ;  /* 0x0000001fff037819 */ /* 0x000fc80000011400 */
[----:B------:R-:W-:Y:S01]  /*7780*/  LEA.HI R3, R3, R0, RZ, 0x5 ;  /* 0x0000000003037211 */ /* 0x000fe200078f28ff */
[----:B------:R-:W-:-:S03]  /*7790*/  IMAD.MOV.U32 R0, RZ, RZ, RZ ;  /* 0x000000ffff007224 */ /* 0x000fc600078e00ff */
[----:B------:R-:W-:Y:S01]  /*77a0*/  SHF.R.S32.HI R13, RZ, 0x5, R3 ;  /* 0x00000005ff0d7819 */ /* 0x000fe20000011403 */
[----:B------:R-:W-:-:S04]  /*77b0*/  IMAD.MOV.U32 R3, RZ, RZ, 0x1 ;  /* 0x00000001ff037424 */ /* 0x000fc800078e00ff */
[----:B------:R-:W-:-:S07]  /*77c0*/  VIADD R10, R13, 0x1 ;  /* 0x000000010d0a7836 */ /* 0x000fce0000000000 */
.L_x_172:
[----:B------:R-:W-:-:S03]  /*77d0*/  UMOV UR4, 0xffffffff ;  /* 0xffffffff00047882 */ /* 0x000fc60000000000 */
[----:B------:R-:W-:Y:S05]  /*77e0*/  BRA.DIV UR4, `(.L_x_161) ;  /* 0x0000000e04a07947 */ /* 0x000fea000b800000 */
[----:B------:R-:W-:-:S13]  /*77f0*/  ELECT P6, URZ, PT ;  /* 0x00000000003f782f */ /* 0x000fda00038c0000 */
.L_x_183:
[----:B------:R-:W0:Y:S01]  /*7800*/  LDC R4, c[0x0][0x28c] ;  /* 0x0000a300ff047b82 */ /* 0x000e220000000800 */
[----:B------:R-:W-:Y:S01]  /*7810*/  BSSY B1, `(.L_x_162) ;  /* 0x0000037000017945 */ /* 0x000fe20003800000 */
[----:B0-----:R-:W-:-:S13]  /*7820*/  ISETP.LT.OR P6, PT, R4, 0x1, !P6 ;  /* 0x000000010400780c */ /* 0x001fda00077c1670 */
[----:B------:R-:W-:Y:S05]  /*7830*/  @P6 BRA `(.L_x_163) ;  /* 0x0000000000d06947 */ /* 0x000fea0003800000 */
[----:B------:R-:W-:Y:S02]  /*7840*/  IMAD.SHL.U32 R14, R9, 0x40, RZ ;  /* 0x00000040090e7824 */ /* 0x000fe400078e00ff */
[----:B------:R-:W-:Y:S02]  /*7850*/  IMAD.SHL.U32 R15, R7, 0x100, RZ ;  /* 0x00000100070f7824 */ /* 0x000fe400078e00ff */
[----:B------:R-:W-:Y:S02]  /*7860*/  IMAD.MOV.U32 R20, RZ, RZ, RZ ;  /* 0x000000ffff147224 */ /* 0x000fe400078e00ff */
[----:B------:R-:W-:Y:S02]  /*7870*/  IMAD.MOV.U32 R4, RZ, RZ, R10 ;  /* 0x000000ffff047224 */ /* 0x000fe400078e000a */
[----:B------:R-:W-:Y:S02]  /*7880*/  IMAD.MOV.U32 R5, RZ, RZ, R3 ;  /* 0x000000ffff057224 */ /* 0x000fe400078e0003 */
[----:B------:R-:W-:-:S07]  /*7890*/  IMAD.MOV.U32 R6, RZ, RZ, R0 ;  /* 0x000000ffff067224 */ /* 0x000fce00078e0000 */
.L_x_167:
[----:B------:R-:W0:Y:S01]  /*78a0*/  S2R R12, SR_CgaCtaId ;  /* 0x00000000000c7919 */ /* 0x000e220000008800 */
[----:B------:R-:W-:Y:S01]  /*78b0*/  MOV R7, 0x400 ;  /* 0x0000040000077802 */ /* 0x000fe20000000f00 */
[----:B------:R-:W1:Y:S03]  /*78c0*/  @!P2 LDC R9, c[0x0][0x500] ;  /* 0x00014000ff09ab82 */ /* 0x000e660000000800 */
[----:B0-----:R-:W-:Y:S02]  /*78d0*/  LEA R21, R12, R7, 0x18 ;  /* 0x000000070c157211 */ /* 0x001fe400078ec0ff */
[----:B------:R-:W-:-:S03]  /*78e0*/  SHF.L.U32 R7, R5, 0x1f, RZ ;  /* 0x0000001f05077819 */ /* 0x000fc600000006ff */
[----:B------:R-:W-:-:S04]  /*78f0*/  IMAD R12, R6, 0x8, R21 ;  /* 0x00000008060c7824 */ /* 0x000fc800078e0215 */
[----:B------:R-:W0:Y:S02]  /*7900*/  SYNCS.PHASECHK.TRANS64.TRYWAIT P1, [R12+URZ+0x20], R7 ;  /* 0x000020070c0075a7 */ /* 0x000e24000802017f */
[----:B01----:R-:W-:Y:S05]  /*7910*/  @!P1 BRA `(.L_x_164) ;  /* 0x0000000c00749947 */ /* 0x003fea0003800000 */
.L_x_184:
[----:B0-----:R-:W-:Y:S01]  /*7920*/  PRMT R7, R18, 0x9910, RZ ;  /* 0x0000991012077816 */ /* 0x001fe200000000ff */
[----:B------:R0:W-:Y:S03]  /*7930*/  @!P2 SYNCS.ARRIVE.TRANS64 RZ, [R12+URZ], R9 ;  /* 0x000000090cffa9a7 */ /* 0x0001e6000800003f */
[----:B------:R-:W-:-:S13]  /*7940*/  ISETP.NE.AND P1, PT, R7, 0x2, PT ;  /* 0x000000020700780c */ /* 0x000fda0003f25270 */
[----:B0-----:R-:W-:Y:S05]  /*7950*/  @P1 BRA `(.L_x_165) ;  /* 0x0000000000041947 */ /* 0x001fea0003800000 */
[----:B------:R-:W-:Y:S01]  /*7960*/  BPT.TRAP 0x1 ;  /* 0x000000040000795c */ /* 0x000fe20000300000 */
.L_x_165:
[----:B------:R-:W-:Y:S05]  /*7970*/  @P0 BRA `(.L_x_166) ;  /* 0x0000000000040947 */ /* 0x000fea0003800000 */
[----:B------:R-:W-:Y:S01]  /*7980*/  BPT.TRAP 0x1 ;  /* 0x000000040000795c */ /* 0x000fe20000300000 */
.L_x_166:
[--C-:B------:R-:W-:Y:S01]  /*7990*/  IMAD R7, R6, 0x8000, R21.reuse ;  /* 0x0000800006077824 */ /* 0x100fe200078e0215 */
[----:B------:R-:W-:Y:S01]  /*79a0*/  R2UR UR9, R12 ;  /* 0x000000000c0972ca */ /* 0x000fe200000e0000 */
[----:B------:R-:W-:Y:S01]  /*79b0*/  IMAD R21, R6, 0x2000, R21 ;  /* 0x0000200006157824 */ /* 0x000fe200078e0215 */
[----:B------:R-:W-:Y:S01]  /*79c0*/  UIADD3 UR4, UP0, UR22, 0xf0, URZ ;  /* 0x000000f016047890 */ /* 0x000fe2000ff1e03f */
[----:B------:R-:W-:Y:S01]  /*79d0*/  VIADD R4, R4, 0xffffffff ;  /* 0xffffffff04047836 */ /* 0x000fe20000000000 */
[----:B------:R-:W-:Y:S01]  /*79e0*/  R2UR UR5, R7 ;  /* 0x00000000070572ca */ /* 0x000fe200000e0000 */
[----:B------:R-:W-:Y:S01]  /*79f0*/  UIADD3 UR24, UP1, UR22, 0x1f0, URZ ;  /* 0x000001f016187890 */ /* 0x000fe2000ff3e03f */
[----:B------:R-:W-:Y:S01]  /*7a00*/  R2UR UR8, R21 ;  /* 0x00000000150872ca */ /* 0x000fe200000e0000 */
[----:B------:R-:W-:Y:S01]  /*7a10*/  VIADD R6, R6, 0x1 ;  /* 0x0000000106067836 */ /* 0x000fe20000000000 */
[----:B------:R-:W-:Y:S01]  /*7a20*/  R2UR UR11, R15 ;  /* 0x000000000f0b72ca */ /* 0x000fe200000e0000 */
[----:B------:R-:W-:Y:S01]  /*7a30*/  UIADD3.X UR25, URZ, UR23, URZ, UP1, !UPT ;  /* 0x000000173f197290 */ /* 0x000fe20008ffe43f */
[----:B------:R-:W-:Y:S01]  /*7a40*/  R2UR UR10, R20 ;  /* 0x00000000140a72ca */ /* 0x000fe200000e0000 */
[----:B------:R-:W-:Y:S01]  /*7a50*/  UMOV UR6, 0x0 ;  /* 0x0000000000067882 */ /* 0x000fe20000000000 */
[----:B------:R-:W-:Y:S01]  /*7a60*/  R2UR UR12, R8 ;  /* 0x00000000080c72ca */ /* 0x000fe200000e0000 */
[----:B------:R-:W-:Y:S01]  /*7a70*/  UMOV UR7, 0x10000000 ;  /* 0x1000000000077882 */ /* 0x000fe20000000000 */
[----:B------:R-:W-:Y:S01]  /*7a80*/  R2UR UR19, R14 ;  /* 0x000000000e1372ca */ /* 0x000fe200000e0000 */
[----:B------:R-:W-:Y:S01]  /*7a90*/  VIADD R20, R20, 0x20 ;  /* 0x0000002014147836 */ /* 0x000fe20000000000 */
[----:B------:R-:W-:Y:S01]  /*7aa0*/  ISETP.GT.AND P3, PT, R4, 0x1, PT ;  /* 0x000000010400780c */ /* 0x000fe20003f64270 */
[----:B------:R-:W-:Y:S01]  /*7ab0*/  UIADD3 UR14, UR5, 0x100, URZ ;  /* 0x00000100050e7890 */ /* 0x000fe2000fffe03f */
[----:B------:R-:W-:Y:S01]  /*7ac0*/  ISETP.NE.AND P1, PT, R6, 0x4, PT ;  /* 0x000000040600780c */ /* 0x000fe20003f25270 */
[----:B------:R-:W-:-:S02]  /*7ad0*/  UIADD3.X UR5, URZ, UR23, URZ, UP0, !UPT ;  /* 0x000000173f057290 */ /* 0x000fc400087fe43f */
[----:B------:R-:W-:Y:S01]  /*7ae0*/  UIADD3 UR15, UR8, 0x20100, URZ ;  /* 0x00020100080f7890 */ /* 0x000fe2000fffe03f */
[----:B------:R-:W-:Y:S02]  /*7af0*/  SEL R12, RZ, 0x1, P1 ;  /* 0x00000001ff0c7807 */ /* 0x000fe40000800000 */
[----:B------:R-:W-:Y:S01]  /*7b00*/  UMOV UR8, UR14 ;  /* 0x0000000e00087c82 */ /* 0x000fe20008000000 */
[----:B------:R-:W-:Y:S02]  /*7b10*/  SEL R6, R6, RZ, P1 ;  /* 0x000000ff06067207 */ /* 0x000fe40000800000 */
[----:B------:R-:W-:Y:S01]  /*7b20*/  LOP3.LUT R5, R5, R12, RZ, 0x3c, !PT ;  /* 0x0000000c05057212 */ /* 0x000fe200078e3cff */
[----:B------:R0:W-:Y:S02]  /*7b30*/  UTMALDG.3D [UR8], [UR4], desc[UR6] ;  /* 0x00000608040075b4 */ /* 0x0001e40008011000 */
[----:B0-----:R-:W-:Y:S01]  /*7b40*/  UMOV UR8, UR15 ;  /* 0x0000000f00087c82 */ /* 0x001fe20008000000 */
[----:B------:R-:W-:-:S02]  /*7b50*/  UMOV UR11, UR19 ;  /* 0x00000013000b7c82 */ /* 0x000fc40008000000 */
[----:B------:R0:W-:Y:S02]  /*7b60*/  UTMALDG.3D [UR8], [UR24], desc[UR6] ;  /* 0x00000608180075b4 */ /* 0x0001e40008011000 */
[----:B0-----:R-:W-:Y:S05]  /*7b70*/  @P3 BRA `(.L_x_167) ;  /* 0xfffffffc00483947 */ /* 0x001fea000383ffff */
.L_x_163:
[----:B------:R-:W-:Y:S05]  /*7b80*/  BSYNC B1 ;  /* 0x0000000000017941 */ /* 0x000fea0003800000 */
.L_x_162:
[----:B------:R-:W-:Y:S01]  /*7b90*/  LOP3.LUT P3, RZ, R11, 0xff, RZ, 0xc0, !PT ;  /* 0x000000ff0bff7812 */ /* 0x000fe2000786c0ff */
[----:B------:R-:W-:Y:S01]  /*7ba0*/  IMAD.IADD R0, R13, 0x1, R0 ;  /* 0x000000010d007824 */ /* 0x000fe200078e0200 */
[----:B------:R-:W-:Y:S01]  /*7bb0*/  IADD3 R16, P4, R16, UR20, RZ ;  /* 0x0000001410107c10 */ /* 0x000fe2000ff9e0ff */
[----:B------:R-:W-:Y:S01]  /*7bc0*/  ULDC.64 UR4, c[0x0][0x650] ;  /* 0x0001940000047ab9 */ /* 0x000fe20000000a00 */
[----:B------:R-:W-:Y:S01]  /*7bd0*/  BSSY B1, `(.L_x_168) ;  /* 0x000006b000017945 */ /* 0x000fe20003800000 */
[----:B------:R-:W-:Y:S01]  /*7be0*/  IMAD.MOV.U32 R7, RZ, RZ, -0x1 ;  /* 0xffffffffff077424 */ /* 0x000fe200078e00ff */
[----:B------:R-:W-:Y:S01]  /*7bf0*/  SHF.R.U32.HI R4, RZ, 0x2, R0 ;  /* 0x00000002ff047819 */ /* 0x000fe20000011600 */
[----:B------:R-:W-:Y:S01]  /*7c00*/  IMAD.MOV.U32 R9, RZ, RZ, -0x1 ;  /* 0xffffffffff097424 */ /* 0x000fe200078e00ff */
[----:B------:R-:W-:Y:S01]  /*7c10*/  ISETP.GT.U32.AND P1, PT, R0, 0x3, PT ;  /* 0x000000030000780c */ /* 0x000fe20003f24070 */
[----:B------:R-:W-:Y:S01]  /*7c20*/  IMAD.MOV.U32 R8, RZ, RZ, -0x1 ;  /* 0xffffffffff087424 */ /* 0x000fe200078e00ff */
[----:B------:R-:W-:-:S02]  /*7c30*/  LOP3.LUT R4, R4, 0x1, RZ, 0xc0, !PT ;  /* 0x0000000104047812 */ /* 0x000fc400078ec0ff */
[----:B------:R-:W-:Y:S01]  /*7c40*/  ISETP.LT.U32.AND P1, PT, R13, 0x4, P1 ;  /* 0x000000040d00780c */ /* 0x000fe20000f21070 */
[----:B------:R-:W0:Y:S01]  /*7c50*/  @P3 S2R R6, SR_CgaCtaId ;  /* 0x0000000000063919 */ /* 0x000e220000008800 */
[----:B------:R-:W-:Y:S02]  /*7c60*/  @P3 MOV R5, 0x400 ;  /* 0x0000040000053802 */ /* 0x000fe40000000f00 */
[----:B------:R-:W-:Y:S02]  /*7c70*/  IADD3.X R17, R17, UR13, RZ, P4, !PT ;  /* 0x0000000d11117c10 */ /* 0x000fe4000a7fe4ff */
[----:B------:R-:W-:Y:S02]  /*7c80*/  ISETP.GE.U32.AND P4, PT, R16, UR4, PT ;  /* 0x0000000410007c0c */ /* 0x000fe4000bf86070 */
[----:B------:R-:W-:Y:S02]  /*7c90*/  LOP3.LUT R0, R0, 0x3, RZ, 0xc0, !PT ;  /* 0x0000000300007812 */ /* 0x000fe400078ec0ff */
[----:B------:R-:W-:-:S02]  /*7ca0*/  PRMT R11, RZ, 0x7610, R11 ;  /* 0x00007610ff0b7816 */ /* 0x000fc4000000000b */
[----:B0-----:R-:W-:-:S04]  /*7cb0*/  @P3 LEA R5, R6, R5, 0x18 ;  /* 0x0000000506053211 */ /* 0x001fc800078ec0ff */
[----:B------:R0:W-:Y:S01]  /*7cc0*/  @P3 SYNCS.ARRIVE.TRANS64.A1T0 RZ, [R5+URZ+0x58], RZ ;  /* 0x000058ff05ff39a7 */ /* 0x0001e2000810003f */
[----:B------:R-:W-:Y:S02]  /*7cd0*/  ISETP.NE.U32.AND P3, PT, R4, 0x1, PT ;  /* 0x000000010400780c */ /* 0x000fe40003f65070 */
[----:B------:R-:W-:Y:S02]  /*7ce0*/  SEL R4, RZ, 0x1, !P1 ;  /* 0x00000001ff047807 */ /* 0x000fe40004800000 */
[----:B------:R-:W-:Y:S02]  /*7cf0*/  ISETP.GE.U32.AND.EX P1, PT, R17, UR5, PT, P4 ;  /* 0x0000000511007c0c */ /* 0x000fe4000bf26140 */
[----:B------:R-:W-:-:S04]  /*7d00*/  ISETP.GT.U32.AND P3, PT, R13, 0x3, !P3 ;  /* 0x000000030d00780c */ /* 0x000fc80005f64070 */
[----:B0-----:R-:W-:-:S04]  /*7d10*/  SEL R5, RZ, 0x1, !P3 ;  /* 0x00000001ff057807 */ /* 0x001fc80005800000 */
[--C-:B------:R-:W-:Y:S02]  /*7d20*/  LOP3.LUT R3, R5, R3, R4.reuse, 0x96, !PT ;  /* 0x0000000305037212 */ /* 0x100fe400078e9604 */
[----:B------:R-:W-:Y:S01]  /*7d30*/  PRMT R4, RZ, 0x7610, R4 ;  /* 0x00007610ff047816 */ /* 0x000fe20000000004 */
[----:B------:R-:W-:Y:S06]  /*7d40*/  @P1 BRA `(.L_x_169) ;  /* 0x00000004004c1947 */ /* 0x000fec0003800000 */
[----:B------:R-:W-:Y:S01]  /*7d50*/  ULDC.64 UR4, c[0x0][0x628] ;  /* 0x00018a0000047ab9 */ /* 0x000fe20000000a00 */
[----:B------:R-:W0:Y:S01]  /*7d60*/  S2R R14, SR_CTAID.X ;  /* 0x00000000000e7919 */ /* 0x000e220000002500 */
[----:B------:R-:W-:Y:S01]  /*7d70*/  ISETP.NE.U32.AND P1, PT, RZ, UR4, PT ;  /* 0x00000004ff007c0c */ /* 0x000fe2000bf25070 */
[----:B------:R-:W-:Y:S01]  /*7d80*/  ULDC UR7, c[0x0][0x630] ;  /* 0x00018c0000077ab9 */ /* 0x000fe20000000800 */
[----:B------:R-:W-:Y:S01]  /*7d90*/  IMAD.MOV.U32 R4, RZ, RZ, R16 ;  /* 0x000000ffff047224 */ /* 0x000fe200078e0010 */
[----:B------:R-:W1:Y:S01]  /*7da0*/  S2R R12, SR_CTAID.Y ;  /* 0x00000000000c7919 */ /* 0x000e620000002600 */
[----:B------:R-:W-:Y:S01]  /*7db0*/  ISETP.NE.AND.EX P1, PT, RZ, UR5, PT, P1 ;  /* 0x00000005ff007c0c */ /* 0x000fe2000bf25310 */
[----:B------:R-:W-:-:S12]  /*7dc0*/  IMAD.MOV.U32 R5, RZ, RZ, R17 ;  /* 0x000000ffff057224 */ /* 0x000fd800078e0011 */
[----:B------:R-:W-:Y:S05]  /*7dd0*/  @!P1 BRA `(.L_x_170) ;  /* 0x0000000000289947 */ /* 0x000fea0003800000 */
[----:B------:R-:W-:Y:S02]  /*7de0*/  ULDC UR6, c[0x0][0x634] ;  /* 0x00018d0000067ab9 */ /* 0x000fe40000000800 */
[----:B------:R-:W-:-:S05]  /*7df0*/  IADD3 R9, P1, R16, UR6, RZ ;  /* 0x0000000610097c10 */ /* 0x000fca000ff3e0ff */
[----:B------:R-:W-:-:S04]  /*7e00*/  IMAD.X R15, RZ, RZ, R17, P1 ;  /* 0x000000ffff0f7224 */ /* 0x000fc800008e0611 */
[----:B------:R-:W-:-:S04]  /*7e10*/  IMAD.WIDE.U32 R6, R15, UR4, RZ ;  /* 0x000000040f067c25 */ /* 0x000fc8000f8e00ff */
[----:B------:R-:W-:-:S04]  /*7e20*/  IMAD.WIDE.U32 R6, P1, R9, UR5, R6 ;  /* 0x0000000509067c25 */ /* 0x000fc8000f820006 */
[----:B------:R-:W-:-:S04]  /*7e30*/  IMAD.WIDE.U32 R8, R9, UR4, RZ ;  /* 0x0000000409087c25 */ /* 0x000fc8000f8e00ff */
[----:B------:R-:W-:Y:S01]  /*7e40*/  IMAD.X R5, RZ, RZ, RZ, P1 ;  /* 0x000000ffff057224 */ /* 0x000fe200008e06ff */
[----:B------:R-:W-:Y:S01]  /*7e50*/  IADD3 RZ, P1, R9, R6, RZ ;  /* 0x0000000609ff7210 */ /* 0x000fe20007f3e0ff */
[----:B------:R-:W-:-:S04]  /*7e60*/  IMAD.MOV.U32 R4, RZ, RZ, R7 ;  /* 0x000000ffff047224 */ /* 0x000fc800078e0007 */
[----:B------:R-:W-:-:S08]  /*7e70*/  IMAD.WIDE.U32.X R4, R15, UR5, R4, P1 ;  /* 0x000000050f047c25 */ /* 0x000fd000088e0404 */
.L_x_170:
[--C-:B------:R-:W-:Y:S01]  /*7e80*/  SHF.R.U64 R8, R4, UR7, R5.reuse ;  /* 0x0000000704087c19 */ /* 0x100fe20008001205 */
[----:B------:R-:W-:Y:S01]  /*7e90*/  ULDC.64 UR4, c[0x0][0x620] ;  /* 0x0001880000047ab9 */ /* 0x000fe20000000a00 */
[----:B------:R-:W-:Y:S01]  /*7ea0*/  SHF.R.U32.HI R4, RZ, UR7, R5 ;  /* 0x00000007ff047c19 */ /* 0x000fe20008011605 */
[----:B------:R-:W2:Y:S01]  /*7eb0*/  LDC R25, c[0x0][0x144] ;  /* 0x00005100ff197b82 */ /* 0x000ea20000000800 */
[----:B------:R-:W-:Y:S01]  /*7ec0*/  IADD3 R7, P1, RZ, -R8, RZ ;  /* 0x80000008ff077210 */ /* 0x000fe20007f3e0ff */
[----:B------:R-:W-:Y:S01]  /*7ed0*/  ULDC.64 UR8, c[0x0][0x640] ;  /* 0x0001900000087ab9 */ /* 0x000fe20000000a00 */
[----:B0-----:R-:W-:Y:S01]  /*7ee0*/  I2FP.F32.U32 R9, R14 ;  /* 0x0000000e00097245 */ /* 0x001fe20000201000 */
[----:B------:R-:W-:Y:S02]  /*7ef0*/  ULDC UR6, c[0x0][0x608] ;  /* 0x0001820000067ab9 */ /* 0x000fe40000000800 */
[----:B------:R-:W-:Y:S01]  /*7f00*/  IMAD.X R4, RZ, RZ, ~R4, P1 ;  /* 0x000000ffff047224 */ /* 0x000fe200008e0e04 */
[----:B------:R-:W-:Y:S01]  /*7f10*/  ISETP.NE.U32.AND P1, PT, RZ, UR8, PT ;  /* 0x00000008ff007c0c */ /* 0x000fe2000bf25070 */
[----:B------:R-:W0:Y:S02]  /*7f20*/  LDC R21, c[0x0][0x148] ;  /* 0x00005200ff157b82 */ /* 0x000e240000000800 */
[----:B------:R-:W-:Y:S01]  /*7f30*/  IMAD R6, R4, UR4, RZ ;  /* 0x0000000404067c24 */ /* 0x000fe2000f8e02ff */
[----:B------:R-:W-:Y:S01]  /*7f40*/  ISETP.NE.AND.EX P1, PT, RZ, UR9, PT, P1 ;  /* 0x00000009ff007c0c */ /* 0x000fe2000bf25310 */
[----:B------:R-:W-:Y:S01]  /*7f50*/  IMAD.WIDE.U32 R4, R7, UR4, R16 ;  /* 0x0000000407047c25 */ /* 0x000fe2000f8e0010 */
[----:B------:R-:W-:-:S03]  /*7f60*/  ULDC UR4, c[0x0][0x150] ;  /* 0x0000540000047ab9 */ /* 0x000fc60000000800 */
[----:B------:R-:W-:Y:S02]  /*7f70*/  IMAD R7, R7, UR5, R6 ;  /* 0x0000000507077c24 */ /* 0x000fe4000f8e0206 */
[----:B------:R-:W-:Y:S01]  /*7f80*/  FMUL R6, R9, UR4 ;  /* 0x0000000409067c20 */ /* 0x000fe20008400000 */
[----:B------:R-:W-:Y:S01]  /*7f90*/  ULDC UR4, c[0x0][0x618] ;  /* 0x0001860000047ab9 */ /* 0x000fe20000000800 */
[----:B------:R-:W-:Y:S01]  /*7fa0*/  ULDC UR5, c[0x0][0x154] ;  /* 0x0000550000057ab9 */ /* 0x000fe20000000800 */
[----:B------:R-:W-:-:S03]  /*7fb0*/  IMAD.IADD R5, R5, 0x1, R7 ;  /* 0x0000000105057824 */ /* 0x000fc600078e0207 */
[----:B------:R-:W3:Y:S02]  /*7fc0*/  F2I.U32.TRUNC.NTZ R6, R6 ;  /* 0x0000000600067305 */ /* 0x000ee4000020f000 */
[----:B------:R-:W-:Y:S02]  /*7fd0*/  SHF.R.U64 R9, R4, UR4, R5 ;  /* 0x0000000404097c19 */ /* 0x000fe40008001205 */
[----:B-1----:R-:W-:-:S05]  /*7fe0*/  I2FP.F32.U32 R4, R12 ;  /* 0x0000000c00047245 */ /* 0x002fca0000201000 */
[----:B------:R-:W-:Y:S01]  /*7ff0*/  FMUL R22, R4, UR5 ;  /* 0x0000000504167c20 */ /* 0x000fe20008400000 */
[----:B------:R-:W-:Y:S01]  /*8000*/  SHF.R.U32.HI R4, RZ, UR4, R5 ;  /* 0x00000004ff047c19 */ /* 0x000fe20008011605 */
[----:B------:R-:W-:-:S03]  /*8010*/  ULDC UR4, c[0x0][0x658] ;  /* 0x0001960000047ab9 */ /* 0x000fc60000000800 */
[--C-:B------:R-:W-:Y:S01]  /*8020*/  SHF.R.U64 R20, R9, UR6, R4.reuse ;  /* 0x0000000609147c19 */ /* 0x100fe20008001204 */
[----:B------:R-:W1:Y:S01]  /*8030*/  F2I.U32.TRUNC.NTZ R22, R22 ;  /* 0x0000001600167305 */ /* 0x000e62000020f000 */
[----:B------:R-:W-:Y:S01]  /*8040*/  SHF.R.U32.HI R5, RZ, UR6, R4 ;  /* 0x00000006ff057c19 */ /* 0x000fe20008011604 */
[----:B---3--:R-:W-:-:S03]  /*8050*/  IMAD.MOV R6, RZ, RZ, -R6 ;  /* 0x000000ffff067224 */ /* 0x008fc600078e0a06 */
[--C-:B------:R-:W-:Y:S01]  /*8060*/  SHF.R.U64 R15, R20, UR4, R5.reuse ;  /* 0x00000004140f7c19 */ /* 0x100fe20008001205 */
[----:B--2---:R-:W-:Y:S01]  /*8070*/  IMAD R14, R25, R6, R14 ;  /* 0x00000006190e7224 */ /* 0x004fe200078e020e */
[----:B------:R-:W-:-:S03]  /*8080*/  SHF.R.U32.HI R23, RZ, UR4, R5 ;  /* 0x00000004ff177c19 */ /* 0x000fc60008011605 */
[----:B------:R-:W-:Y:S02]  /*8090*/  IMAD.MOV.U32 R4, RZ, RZ, R15 ;  /* 0x000000ffff047224 */ /* 0x000fe400078e000f */
[----:B------:R-:W-:Y:S01]  /*80a0*/  IMAD.MOV.U32 R5, RZ, RZ, R23 ;  /* 0x000000ffff057224 */ /* 0x000fe200078e0017 */
[----:B-1----:R-:W-:Y:S06]  /*80b0*/  @!P1 BRA `(.L_x_171) ;  /* 0x0000000000289947 */ /* 0x002fec0003800000 */
[----:B------:R-:W-:Y:S02]  /*80c0*/  ULDC UR4, c[0x0][0x64c] ;  /* 0x0001930000047ab9 */ /* 0x000fe40000000800 */
[----:B------:R-:W-:-:S05]  /*80d0*/  IADD3 R5, P1, R15, UR4, RZ ;  /* 0x000000040f057c10 */ /* 0x000fca000ff3e0ff */
[----:B------:R-:W-:-:S04]  /*80e0*/  IMAD.X R23, RZ, RZ, R23, P1 ;  /* 0x000000ffff177224 */ /* 0x000fc800008e0617 */
[----:B------:R-:W-:-:S04]  /*80f0*/  IMAD.WIDE.U32 R6, R23, UR8, RZ ;  /* 0x0000000817067c25 */ /* 0x000fc8000f8e00ff */
[----:B------:R-:W-:-:S04]  /*8100*/  IMAD.WIDE.U32 R6, P1, R5, UR9, R6 ;  /* 0x0000000905067c25 */ /* 0x000fc8000f820006 */
[----:B------:R-:W-:-:S04]  /*8110*/  IMAD.WIDE.U32 R4, R5, UR8, RZ ;  /* 0x0000000805047c25 */ /* 0x000fc8000f8e00ff */
[----:B------:R-:W-:Y:S01]  /*8120*/  IMAD.MOV.U32 R4, RZ, RZ, R7 ;  /* 0x000000ffff047224 */ /* 0x000fe200078e0007 */
[----:B------:R-:W-:Y:S01]  /*8130*/  IADD3 RZ, P3, R5, R6, RZ ;  /* 0x0000000605ff7210 */ /* 0x000fe20007f7e0ff */
[----:B------:R-:W-:-:S04]  /*8140*/  IMAD.X R5, RZ, RZ, RZ, P1 ;  /* 0x000000ffff057224 */ /* 0x000fc800008e06ff */
[----:B------:R-:W-:-:S08]  /*8150*/  IMAD.WIDE.U32.X R4, R23, UR9, R4, P3 ;  /* 0x0000000917047c25 */ /* 0x000fd000098e0404 */
.L_x_171:
[----:B------:R-:W-:Y:S01]  /*8160*/  ISETP.NE.AND P1, PT, R2, 0x1, PT ;  /* 0x000000010200780c */ /* 0x000fe20003f25270 */
[----:B------:R-:W-:Y:S01]  /*8170*/  ULDC UR4, c[0x0][0x648] ;  /* 0x0001920000047ab9 */ /* 0x000fe20000000800 */
[----:B------:R-:W-:Y:S01]  /*8180*/  LOP3.LUT R20, R20, UR17, RZ, 0xc0, !PT ;  /* 0x0000001114147c12 */ /* 0x000fe2000f8ec0ff */
[----:B------:R-:W-:Y:S01]  /*8190*/  IMAD.MOV R22, RZ, RZ, -R22 ;  /* 0x000000ffff167224 */ /* 0x000fe200078e0a16 */
[----:B------:R-:W-:Y:S01]  /*81a0*/  SHF.R.U64 R5, R4, UR4, R5 ;  /* 0x0000000404057c19 */ /* 0x000fe20008001205 */
[----:B------:R-:W-:Y:S01]  /*81b0*/  ULDC UR4, c[0x0][0x638] ;  /* 0x00018e0000047ab9 */ /* 0x000fe20000000800 */
[----:B------:R-:W-:Y:S01]  /*81c0*/  LOP3.LUT R6, R9, UR16, RZ, 0xc0, !PT ;  /* 0x0000001009067c12 */ /* 0x000fe2000f8ec0ff */
[----:B------:R-:W-:Y:S02]  /*81d0*/  ULDC UR5, c[0x0][0x610] ;  /* 0x0001840000057ab9 */ /* 0x000fe40000000800 */
[----:B------:R-:W-:Y:S02]  /*81e0*/  IMAD.MOV R4, RZ, RZ, -R5 ;  /* 0x000000ffff047224 */ /* 0x000fe400078e0a05 */
[----:B------:R-:W-:-:S02]  /*81f0*/  IMAD R5, R5, UR18, R20 ;  /* 0x0000001205057c24 */ /* 0x000fc4000f8e0214 */
[----:B0-----:R-:W-:Y:S02]  /*8200*/  @P1 IMAD R14, R21, R22, R12 ;  /* 0x00000016150e1224 */ /* 0x001fe400078e020c */
[----:B------:R-:W-:Y:S01]  /*8210*/  IMAD R15, R4, UR4, R15 ;  /* 0x00000004040f7c24 */ /* 0x000fe2000f8e020f */
[----:B------:R-:W-:Y:S01]  /*8220*/  ULDC UR4, c[0x0][0x600] ;  /* 0x0001800000047ab9 */ /* 0x000fe20000000800 */
[----:B------:R-:W-:Y:S02]  /*8230*/  IMAD R14, R5, UR5, R14 ;  /* 0x00000005050e7c24 */ /* 0x000fe4000f8e020e */
[----:B------:R-:W-:Y:S02]  /*8240*/  IMAD R15, R15, UR4, R6 ;  /* 0x000000040f0f7c24 */ /* 0x000fe4000f8e0206 */
[----:B------:R-:W-:-:S03]  /*8250*/  IMAD.MOV.U32 R4, RZ, RZ, 0x1 ;  /* 0x00000001ff047424 */ /* 0x000fc600078e00ff */
[----:B------:R-:W-:Y:S02]  /*8260*/  SEL R9, R15, R14, !P1 ;  /* 0x0000000e0f097207 */ /* 0x000fe40004800000 */
[----:B------:R-:W-:-:S07]  /*8270*/  SEL R7, R14, R15, !P1 ;  /* 0x0000000f0e077207 */ /* 0x000fce0004800000 */
.L_x_169:
[----:B------:R-:W-:Y:S05]  /*8280*/  BSYNC B1 ;  /* 0x0000000000017941 */ /* 0x000fea0003800000 */
.L_x_168:
[----:B------:R-:W-:-:S13]  /*8290*/  LOP3.LUT P1, RZ, R4, 0xff, RZ, 0xc0, !PT ;  /* 0x000000ff04ff7812 */ /* 0x000fda000782c0ff */
[----:B------:R-:W-:Y:S05]  /*82a0*/  @P1 BRA `(.L_x_172) ;  /* 0xfffffff400481947 */ /* 0x000fea000383ffff */
[----:B------:R-:W-:Y:S05]  /*82b0*/  BSYNC B0 ;  /* 0x0000000000007941 */ /* 0x000fea0003800000 */
.L_x_160:
[----:B------:R-:W-:-:S03]  /*82c0*/  UMOV UR4, 0xffffffff ;  /* 0xffffffff00047882 */ /* 0x000fc60000000000 */
[----:B------:R-:W-:Y:S05]  /*82d0*/  BRA.DIV UR4, `(.L_x_173) ;  /* 0x0000000604187947 */ /* 0x000fea000b800000 */
[----:B------:R-:W-:-:S13]  /*82e0*/  ELECT P6, URZ, PT ;  /* 0x00000000003f782f */ /* 0x000fda00038c0000 */
.L_x_187:
[----:B------:R-:W-:Y:S04]  /*82f0*/  BSSY B0, `(.L_x_174) ;  /* 0x000002b000007945 */ /* 0x000fe80003800000 */
[----:B------:R-:W-:Y:S05]  /*8300*/  @!P6 BRA `(.L_x_175) ;  /* 0x0000000000a4e947 */ /* 0x000fea0003800000 */
[----:B------:R-:W-:-:S04]  /*8310*/  LOP3.LUT R19, R19, 0x2, RZ, 0xfc, !PT ;  /* 0x0000000213137812 */ /* 0x000fc800078efcff */
[----:B------:R-:W-:-:S13]  /*8320*/  ISETP.NE.AND P0, PT, R19, 0x3, PT ;  /* 0x000000031300780c */ /* 0x000fda0003f05270 */
[----:B------:R-:W-:Y:S05]  /*8330*/  @!P0 BRA `(.L_x_176) ;  /* 0x0000000000048947 */ /* 0x000fea0003800000 */
[----:B------:R-:W-:Y:S01]  /*8340*/  BPT.TRAP 0x1 ;  /* 0x000000040000795c */ /* 0x000fe20000300000 */
.L_x_176:
[----:B------:R-:W0:Y:S01]  /*8350*/  S2R R5, SR_CgaCtaId ;  /* 0x0000000000057919 */ /* 0x000e220000008800 */
[----:B------:R-:W-:Y:S02]  /*8360*/  MOV R2, 0x400 ;  /* 0x0000040000027802 */ /* 0x000fe40000000f00 */
[----:B------:R-:W-:Y:S02]  /*8370*/  SHF.L.U32 R4, R3, 0x1f, RZ ;  /* 0x0000001f03047819 */ /* 0x000fe400000006ff */
[----:B0-----:R-:W-:-:S05]  /*8380*/  LEA R5, R5, R2, 0x18 ;  /* 0x0000000205057211 */ /* 0x001fca00078ec0ff */
[----:B------:R-:W-:-:S04]  /*8390*/  VIADD R5, R5, 0x20 ;  /* 0x0000002005057836 */ /* 0x000fc80000000000 */
[C---:B------:R-:W-:Y:S02]  /*83a0*/  IMAD R7, R0.reuse, 0x8, R5 ;  /* 0x0000000800077824 */ /* 0x040fe400078e0205 */
[----:B------:R-:W-:Y:S02]  /*83b0*/  VIADD R0, R0, 0x1 ;  /* 0x0000000100007836 */ /* 0x000fe40000000000 */
[----:B------:R-:W0:Y:S03]  /*83c0*/  SYNCS.PHASECHK.TRANS64.TRYWAIT P0, [R7+URZ], R4 ;  /* 0x00000004070075a7 */ /* 0x000e26000800017f */
[----:B------:R-:W-:-:S04]  /*83d0*/  ISETP.NE.AND P1, PT, R0, 0x4, PT ;  /* 0x000000040000780c */ /* 0x000fc80003f25270 */
[----:B------:R-:W-:Y:S02]  /*83e0*/  SEL R2, RZ, 0x1, P1 ;  /* 0x00000001ff027807 */ /* 0x000fe40000800000 */
[----:B------:R-:W-:Y:S02]  /*83f0*/  SEL R0, R0, RZ, P1 ;  /* 0x000000ff00007207 */ /* 0x000fe40000800000 */
[----:B------:R-:W-:-:S03]  /*8400*/  LOP3.LUT R9, R3, R2, RZ, 0x3c, !PT ;  /* 0x0000000203097212 */ /* 0x000fc600078e3cff */
[----:B------:R-:W-:Y:S01]  /*8410*/  IMAD R6, R0, 0x8, R5 ;  /* 0x0000000800067824 */ /* 0x000fe200078e0205 */
[----:B------:R-:W-:Y:S01]  /*8420*/  SHF.L.U32 R3, R9, 0x1f, RZ ;  /* 0x0000001f09037819 */ /* 0x000fe200000006ff */
[----:B0-----:R-:W-:Y:S06]  /*8430*/  @!P0 BRA `(.L_x_177) ;  /* 0x0000000000e08947 */ /* 0x001fec0003800000 */
.L_x_188:
[----:B------:R-:W1:Y:S01]  /*8440*/  SYNCS.PHASECHK.TRANS64.TRYWAIT P0, [R6+URZ], R3 ;  /* 0x00000003060075a7 */ /* 0x000e62000800017f */
[----:B------:R-:W-:-:S05]  /*8450*/  VIADD R0, R0, 0x1 ;  /* 0x0000000100007836 */ /* 0x000fca0000000000 */
[----:B------:R-:W-:-:S04]  /*8460*/  ISETP.NE.AND P1, PT, R0, 0x4, PT ;  /* 0x000000040000780c */ /* 0x000fc80003f25270 */
[----:B------:R-:W-:Y:S02]  /*8470*/  SEL R2, RZ, 0x1, P1 ;  /* 0x00000001ff027807 */ /* 0x000fe40000800000 */
[----:B------:R-:W-:Y:S02]  /*8480*/  SEL R0, R0, RZ, P1 ;  /* 0x000000ff00007207 */ /* 0x000fe40000800000 */
[----:B------:R-:W-:-:S03]  /*8490*/  LOP3.LUT R9, R9, R2, RZ, 0x3c, !PT ;  /* 0x0000000209097212 */ /* 0x000fc600078e3cff */
[----:B0-----:R-:W-:Y:S01]  /*84a0*/  IMAD R7, R0, 0x8, R5 ;  /* 0x0000000800077824 */ /* 0x001fe200078e0205 */
[----:B------:R-:W-:Y:S01]  /*84b0*/  SHF.L.U32 R4, R9, 0x1f, RZ ;  /* 0x0000001f09047819 */ /* 0x000fe200000006ff */
[----:B-1----:R-:W-:Y:S06]  /*84c0*/  @!P0 BRA `(.L_x_178) ;  /* 0x0000000000d08947 */ /* 0x002fec0003800000 */
.L_x_189:
[----:B------:R-:W1:Y:S01]  /*84d0*/  SYNCS.PHASECHK.TRANS64.TRYWAIT P0, [R7+URZ], R4 ;  /* 0x00000004070075a7 */ /* 0x000e62000800017f */
[----:B------:R-:W-:-:S05]  /*84e0*/  VIADD R0, R0, 0x1 ;  /* 0x0000000100007836 */ /* 0x000fca0000000000 */
[----:B------:R-:W-:-:S04]  /*84f0*/  ISETP.NE.AND P1, PT, R0, 0x4, PT ;  /* 0x000000040000780c */ /* 0x000fc80003f25270 */
[----:B------:R-:W-:Y:S02]  /*8500*/  SEL R2, RZ, 0x1, P1 ;  /* 0x00000001ff027807 */ /* 0x000fe40000800000 */
[----:B------:R-:W-:Y:S02]  /*8510*/  SEL R0, R0, RZ, P1 ;  /* 0x000000ff00007207 */ /* 0x000fe40000800000 */
[----:B------:R-:W-:Y:S01]  /*8520*/  LOP3.LUT R2, R9, R2, RZ, 0x3c, !PT ;  /* 0x0000000209027212 */ /* 0x000fe200078e3cff */
[----:B-1----:R-:W-:Y:S06]  /*8530*/  @!P0 BRA `(.L_x_179) ;  /* 0x0000000000c88947 */ /* 0x002fec0003800000 */
.L_x_190:
[----:B------:R-:W-:Y:S01]  /*8540*/  IMAD R5, R0, 0x8, R5 ;  /* 0x0000000800057824 */ /* 0x000fe200078e0205 */
[----:B------:R-:W-:-:S07]  /*8550*/  SHF.L.U32 R0, R2, 0x1f, RZ ;  /* 0x0000001f02007819 */ /* 0x000fce00000006ff */
.L_x_180:
[----:B--2---:R2:W3:Y:S02]  /*8560*/  SYNCS.PHASECHK.TRANS64.TRYWAIT P0, [R5+URZ], R0 ;  /* 0x00000000050075a7 */ /* 0x0044e4000800017f */
[----:B---3--:R-:W-:Y:S05]  /*8570*/  @!P0 NANOSLEEP.SYNCS 0x989680 ;  /* 0x009896800000895d */ /* 0x008fea0003900000 */
[----:B------:R-:W3:Y:S02]  /*8580*/  @!P0 SYNCS.PHASECHK.TRANS64 P0, [R5+URZ], R0 ;  /* 0x00000000050085a7 */ /* 0x000ee4000800007f */
[----:B---3--:R-:W-:Y:S05]  /*8590*/  @!P0 BRA `(.L_x_180) ;  /* 0xfffffffc00f08947 */ /* 0x008fea000383ffff */
.L_x_175:
[----:B------:R-:W-:Y:S05]  /*85a0*/  BSYNC B0 ;  /* 0x0000000000007941 */ /* 0x000fea0003800000 */
.L_x_174:
[----:B------:R-:W-:Y:S05]  /*85b0*/  EXIT ;  /* 0x000000000000794d */ /* 0x000fea0003800000 */
.L_x_17:
[----:B---3--:R3:W4:Y:S02]  /*85c0*/  SYNCS.PHASECHK.TRANS64.TRYWAIT P1, [R3+URZ], R0 ;  /* 0x00000000030075a7 */ /* 0x008724000802017f */
[----:B----4-:R-:W-:Y:S05]  /*85d0*/  @!P1 NANOSLEEP.SYNCS 0x989680 ;  /* 0x009896800000995d */ /* 0x010fea0003900000 */
[----:B------:R-:W4:Y:S02]  /*85e0*/  @!P1 SYNCS.PHASECHK.TRANS64 P1, [R3+URZ], R0 ;  /* 0x00000000030095a7 */ /* 0x000f24000802007f */
[----:B----4-:R-:W-:Y:S05]  /*85f0*/  @!P1 BRA `(.L_x_17) ;  /* 0xfffffffc00f09947 */ /* 0x010fea000383ffff */
[----:B------:R-:W-:Y:S05]  /*8600*/  BRA `(.L_x_16) ;  /* 0xffffff8c00047947 */ /* 0x000fea000383ffff */
.L_x_22:
[----:B-1----:R-:W-:-:S04]  /*8610*/  IMAD.U32 R4, RZ, RZ, UR8 ;  /* 0x00000008ff047e24 */ /* 0x002fc8000f8e00ff */
[----:B------:R1:W2:Y:S03]  /*8620*/  SYNCS.PHASECHK.TRANS64.TRYWAIT P1, [R4+URZ], R3 ;  /* 0x00000003040075a7 */ /* 0x0002a6000802017f */
[----:B--2---:R-:W-:Y:S05]  /*8630*/  @!P1 NANOSLEEP.SYNCS 0x989680 ;  /* 0x009896800000995d */ /* 0x004fea0003900000 */
[----:B------:R-:W2:Y:S02]  /*8640*/  @!P1 SYNCS.PHASECHK.TRANS64 P1, [R4+URZ], R3 ;  /* 0x00000003040095a7 */ /* 0x000ea4000802007f */
[----:B--2---:R-:W-:Y:S05]  /*8650*/  @!P1 BRA `(.L_x_22) ;  /* 0xfffffffc00ec9947 */ /* 0x004fea000383ffff */
[----:B------:R-:W-:Y:S05]  /*8660*/  BRA `(.L_x_21) ;  /* 0xffffff9000447947 */ /* 0x000fea000383ffff */
.L_x_161:
[----:B------:R-:W-:Y:S01]  /*8670*/  BSSY B1, `(.L_x_181) ;  /* 0x0000006000017945 */ /* 0x000fe20003800000 */
[----:B------:R-:W-:-:S07]  /*8680*/  IMAD.MOV.U32 R15, RZ, RZ, -0x1 ;  /* 0xffffffffff0f7424 */ /* 0x000fce00078e00ff */
[----:B------:R-:W-:Y:S05]  /*8690*/  WARPSYNC.COLLECTIVE R15, `(.L_x_182) ;  /* 0x000000000f0c7348 */ /* 0x000fea0003c00000 */
[----:B------:R-:W-:Y:S02]  /*86a0*/  ELECT P6, UR62, PT ;  /* 0x00000000003e782f */ /* 0x000fe400038c0000 */
[----:B------:R-:W-:Y:S01]  /*86b0*/  MOV R14, UR62 ;  /* 0x0000003e000e7c02 */ /* 0x000fe20008000f00 */
[----:B------:R-:W-:Y:S10]  /*86c0*/  ENDCOLLECTIVE ;  /* 0x000000000000791b */ /* 0x000ff40003800000 */
.L_x_182:
[----:B------:R-:W-:Y:S05]  /*86d0*/  BSYNC B1 ;  /* 0x0000000000017941 */ /* 0x000fea0003800000 */
.L_x_181:
[----:B------:R-:W-:Y:S05]  /*86e0*/  BRA `(.L_x_183) ;  /* 0xfffffff000447947 */ /* 0x000fea000383ffff */
.L_x_164:
[----:B0-----:R0:W1:Y:S02]  /*86f0*/  SYNCS.PHASECHK.TRANS64.TRYWAIT P1, [R12+URZ+0x20], R7 ;  /* 0x000020070c0075a7 */ /* 0x001064000802017f */
[----:B-1----:R-:W-:Y:S05]  /*8700*/  @!P1 NANOSLEEP.SYNCS 0x989680 ;  /* 0x009896800000995d */ /* 0x002fea0003900000 */
[----:B------:R-:W1:Y:S02]  /*8710*/  @!P1 SYNCS.PHASECHK.TRANS64 P1, [R12+URZ+0x20], R7 ;  /* 0x000020070c0095a7 */ /* 0x000e64000802007f */
[----:B-1----:R-:W-:Y:S05]  /*8720*/  @!P1 BRA `(.L_x_164) ;  /* 0xfffffffc00f09947 */ /* 0x002fea000383ffff */
[----:B------:R-:W-:Y:S05]  /*8730*/  BRA `(.L_x_184) ;  /* 0xfffffff000787947 */ /* 0x000fea000383ffff */
.L_x_173:
[----:B------:R-:W-:Y:S01]  /*8740*/  BSSY B0, `(.L_x_185) ;  /* 0x0000006000007945 */ /* 0x000fe20003800000 */
[----:B------:R-:W-:-:S07]  /*8750*/  IMAD.MOV.U32 R15, RZ, RZ, -0x1 ;  /* 0xffffffffff0f7424 */ /* 0x000fce00078e00ff */
[----:B------:R-:W-:Y:S05]  /*8760*/  WARPSYNC.COLLECTIVE R15, `(.L_x_186) ;  /* 0x000000000f0c7348 */ /* 0x000fea0003c00000 */
[----:B------:R-:W-:Y:S02]  /*8770*/  ELECT P6, UR62, PT ;  /* 0x00000000003e782f */ /* 0x000fe400038c0000 */
[----:B------:R-:W-:Y:S01]  /*8780*/  MOV R14, UR62 ;  /* 0x0000003e000e7c02 */ /* 0x000fe20008000f00 */
[----:B------:R-:W-:Y:S10]  /*8790*/  ENDCOLLECTIVE ;  /* 0x000000000000791b */ /* 0x000ff40003800000 */
.L_x_186:
[----:B------:R-:W-:Y:S05]  /*87a0*/  BSYNC B0 ;  /* 0x0000000000007941 */ /* 0x000fea0003800000 */
.L_x_185:
[----:B------:R-:W-:Y:S05]  /*87b0*/  BRA `(.L_x_187) ;  /* 0xfffffff800cc7947 */ /* 0x000fea000383ffff */
.L_x_177:
[----:B0-----:R0:W1:Y:S02]  /*87c0*/  SYNCS.PHASECHK.TRANS64.TRYWAIT P0, [R7+URZ], R4 ;  /* 0x00000004070075a7 */ /* 0x001064000800017f */
[----:B-1----:R-:W-:Y:S05]  /*87d0*/  @!P0 NANOSLEEP.SYNCS 0x989680 ;  /* 0x009896800000895d */ /* 0x002fea0003900000 */
[----:B------:R-:W1:Y:S02]  /*87e0*/  @!P0 SYNCS.PHASECHK.TRANS64 P0, [R7+URZ], R4 ;  /* 0x00000004070085a7 */ /* 0x000e64000800007f */
[----:B-1----:R-:W-:Y:S05]  /*87f0*/  @!P0 BRA `(.L_x_177) ;  /* 0xfffffffc00f08947 */ /* 0x002fea000383ffff */
[----:B------:R-:W-:Y:S05]  /*8800*/  BRA `(.L_x_188) ;  /* 0xfffffffc000c7947 */ /* 0x000fea000383ffff */
.L_x_178:
[----:B0-----:R0:W1:Y:S02]  /*8810*/  SYNCS.PHASECHK.TRANS64.TRYWAIT P0, [R6+URZ], R3 ;  /* 0x00000003060075a7 */ /* 0x001064000800017f */
[----:B-1----:R-:W-:Y:S05]  /*8820*/  @!P0 NANOSLEEP.SYNCS 0x989680 ;  /* 0x009896800000895d */ /* 0x002fea0003900000 */
[----:B------:R-:W1:Y:S02]  /*8830*/  @!P0 SYNCS.PHASECHK.TRANS64 P0, [R6+URZ], R3 ;  /* 0x00000003060085a7 */ /* 0x000e64000800007f */
[----:B-1----:R-:W-:Y:S05]  /*8840*/  @!P0 BRA `(.L_x_178) ;  /* 0xfffffffc00f08947 */ /* 0x002fea000383ffff */
[----:B------:R-:W-:Y:S05]  /*8850*/  BRA `(.L_x_189) ;  /* 0xfffffffc001c7947 */ /* 0x000fea000383ffff */
.L_x_179:
[----:B-1----:R1:W2:Y:S02]  /*8860*/  SYNCS.PHASECHK.TRANS64.TRYWAIT P0, [R7+URZ], R4 ;  /* 0x00000004070075a7 */ /* 0x0022a4000800017f */
[----:B--2---:R-:W-:Y:S05]  /*8870*/  @!P0 NANOSLEEP.SYNCS 0x989680 ;  /* 0x009896800000895d */ /* 0x004fea0003900000 */
[----:B------:R-:W2:Y:S02]  /*8880*/  @!P0 SYNCS.PHASECHK.TRANS64 P0, [R7+URZ], R4 ;  /* 0x00000004070085a7 */ /* 0x000ea4000800007f */
[----:B--2---:R-:W-:Y:S05]  /*8890*/  @!P0 BRA `(.L_x_179) ;  /* 0xfffffffc00f08947 */ /* 0x004fea000383ffff */
[----:B------:R-:W-:Y:S05]  /*88a0*/  BRA `(.L_x_190) ;  /* 0xfffffffc00247947 */ /* 0x000fea000383ffff */
.L_x_191:
[----:B------:R-:W-:-:S00]  /*88b0*/  BRA `(.L_x_191) ;  /* 0xfffffffc00fc7947 */ /* 0x000fc0000383ffff */
[----:B------:R-:W-:-:S00]  /*88c0*/  NOP ;  /* 0x0000000000007918 */ /* 0x000fc00000000000 */
        /* <DEDUP_REMOVED lines=11> */
.L_x_192:


//--------------------- .nv.global.init           --------------------------
	.section	.nv.global.init,"aw",@progbits
.nv.global.init:
	.type		$str$22,@object
	.size		$str$22,($str$23 - $str$22)
$str$22:
        /*0000*/ 	.byte	0x6b, 0x5f, 0x74, 0x69, 0x6c, 0x65, 0x5f, 0x63, 0x6f, 0x75, 0x6e, 0x74, 0x20, 0x3e, 0x3d, 0x20
        /*0010*/ 	.byte	0x31, 0x00
	.type		$str$23,@object
	.size		$str$23,(__unnamed_1 - $str$23)
$str$23:
        /*0012*/ 	.byte	0x2f, 0x74, 0x6d, 0x70, 0x2f, 0x63, 0x75, 0x74, 0x6c, 0x61, 0x73, 0x73, 0x5f, 0x73, 0x77, 0x65
        /*0022*/ 	.byte	0x65, 0x70, 0x5f, 0x73, 0x72, 0x63, 0x2f, 0x69, 0x6e, 0x63, 0x6c, 0x75, 0x64, 0x65, 0x2f, 0x63
        /*0032*/ 	.byte	0x75, 0x74, 0x6c, 0x61, 0x73, 0x73, 0x2f, 0x67, 0x65, 0x6d, 0x6d, 0x2f, 0x63, 0x6f, 0x6c, 0x6c
        /*0042*/ 	.byte	0x65, 0x63, 0x74, 0x69, 0x76, 0x65, 0x2f, 0x73, 0x6d, 0x39, 0x30, 0x5f, 0x6d, 0x6d, 0x61, 0x5f
        /*0052*/ 	.byte	0x74, 0x6d, 0x61, 0x5f, 0x67, 0x6d, 0x6d, 0x61, 0x5f, 0x73, 0x73, 0x5f, 0x77, 0x61, 0x72, 0x70
        /*0062*/ 	.byte	0x73, 0x70, 0x65, 0x63, 0x69, 0x61, 0x6c, 0x69, 0x7a, 0x65, 0x64, 0x2e, 0x68, 0x70, 0x70, 0x00
	.type		__unnamed_1,@object
	.size		__unnamed_1,(.L_0 - __unnamed_1)
__unnamed_1:
        /*0072*/ 	.byte	0x76, 0x6f, 0x69, 0x64, 0x20, 0x63, 0x75, 0x74, 0x6c, 0x61, 0x73, 0x73, 0x3a, 0x3a, 0x67, 0x65
        /* <DEDUP_REMOVED lines=176> */
        /*0b82*/ 	.byte	0x65, 0x3a, 0x3a, 0x69, 0x64, 0x65, 0x6e, 0x74, 0x69, 0x74, 0x79, 0x5d, 0x00
.L_0:


//--------------------- .nv.shared._ZN7cutlass13device_kernelINS_4gemm6kernel13GemmUniversalIN4cute5tupleIJiiiiEEENS1_10collective13CollectiveMmaINS1_34MainloopSm90TmaGmmaWarpSpecializedILi4ENS5_IJNS4_1CILi1EEESB_SB_EEENS1_35KernelTmaWarpSpecializedCooperativeEEENS5_IJNSA_ILi256EEENSA_ILi64EEENSA_ILi32EEEEEENS_10tfloat32_tENS5_IJlSB_lEEESJ_SK_NS4_8TiledMMAINS4_8MMA_AtomIJNS4_4SM904GMMA29MMA_64x64x8_F32TF32TF32_SS_TNILNSO_7ScaleInE1ELSQ_1EEEEEENS4_6LayoutINS5_IJNSA_ILi2EEESB_SB_EEENS5_IJSB_NSA_ILi0EEESW_EEEEENS5_IJNS4_10UnderscoreESZ_SZ_EEEEENS4_13SM90_TMA_LOADENS4_14ComposedLayoutINS4_7SwizzleILi3ELi4ELi3EEENS4_18smem_ptr_flag_bitsILi32EEENST_INS5_IJNSA_ILi8EEESH_EEENS5_IJSH_SB_EEEEEEEvNS4_8identityES12_S1C_vS1D_EENS_8epilogue10collective6detail29Sm90TmaWarpSpecializedAdapterINS1G_15DefaultEpilogueISJ_SK_SK_NS1F_6thread17LinearCombinationISJ_Li1EffLNS1K_9ScaleType4KindE0ELNS_15FloatRoundStyleE2ESJ_EENS1_15EpilogueDefaultEEEEEvvEEEEvNT_6ParamsE --------------------------
	.section	.nv.shared._ZN7cutlass13device_kernelINS_4gemm6kernel13GemmUniversalIN4cute5tupleIJiiiiEEENS1_10collective13CollectiveMmaINS1_34MainloopSm90TmaGmmaWarpSpecializedILi4ENS5_IJNS4_1CILi1EEESB_SB_EEENS1_35KernelTmaWarpSpecializedCooperativeEEENS5_IJNSA_ILi256EEENSA_ILi64EEENSA_ILi32EEEEEENS_10tfloat32_tENS5_IJlSB_lEEESJ_SK_NS4_8TiledMMAINS4_8MMA_AtomIJNS4_4SM904GMMA29MMA_64x64x8_F32TF32TF32_SS_TNILNSO_7ScaleInE1ELSQ_1EEEEEENS4_6LayoutINS5_IJNSA_ILi2EEESB_SB_EEENS5_IJSB_NSA_ILi0EEESW_EEEEENS5_IJNS4_10UnderscoreESZ_SZ_EEEEENS4_13SM90_TMA_LOADENS4_14ComposedLayoutINS4_7SwizzleILi3ELi4ELi3EEENS4_18smem_ptr_flag_bitsILi32EEENST_INS5_IJNSA_ILi8EEESH_EEENS5_IJSH_SB_EEEEEEEvNS4_8identityES12_S1C_vS1D_EENS_8epilogue10collective6detail29Sm90TmaWarpSpecializedAdapterINS1G_15DefaultEpilogueISJ_SK_SK_NS1F_6thread17LinearCombinationISJ_Li1EffLNS1K_9ScaleType4KindE0ELNS_15FloatRoundStyleE2ESJ_EENS1_15EpilogueDefaultEEEEEvvEEEEvNT_6ParamsE,"aw",@nobits
	.sectionflags	@""
	.align	16
	.zero		1024


//--------------------- .nv.shared.reserved.0     --------------------------
	.section	.nv.shared.reserved.0,"aw",@nobits
	.weak		__nv_reservedSMEM_offset_0_alias
	.size		__nv_reservedSMEM_offset_0_alias, 0, 0
	.other		__nv_reservedSMEM_offset_0_alias,@"STO_CUDA_RESERVED_SHARED STV_DEFAULT"
__nv_reservedSMEM_offset_0_alias:
	.zero		0


//--------------------- .nv.global                --------------------------
	.section	.nv.global,"aw",@nobits
.nv.global:
	.type		_ZN39_INTERNAL_d8c995a1_4_k_cu_0eee3b79_63644cute1_E,@object
	.size		_ZN39_INTERNAL_d8c995a1_4_k_cu_0eee3b79_63644cute1_E,(_ZN39_INTERNAL_d8c995a1_4_k_cu_0eee3b79_63644cuda3std3__45__cpo6cbeginE - _ZN39_INTERNAL_d8c995a1_4_k_cu_0eee3b79_63644cute1_E)
_ZN39_INTERNAL_d8c995a1_4_k_cu_0eee3b79_63644cute1_E:
	.zero		1
	.type		_ZN39_INTERNAL_d8c995a1_4_k_cu_0eee3b79_63644cuda3std3__45__cpo6cbeginE,@object
	.size		_ZN39_INTERNAL_d8c995a1_4_k_cu_0eee3b79_63644cuda3std3__45__cpo6cbeginE,(_ZN39_INTERNAL_d8c995a1_4_k_cu_0eee3b79_63644cuda3std3__48in_placeE - _ZN39_INTERNAL_d8c995a1_4_k_cu_0eee3b79_63644cuda3std3__45__cpo6cbeginE)
_ZN39_INTERNAL_d8c995a1_4_k_cu_0eee3b79_63644cuda3std3__45__cpo6cbeginE:
	.zero		1
	.type		_ZN39_INTERNAL_d8c995a1_4_k_cu_0eee3b79_63644cuda3std3__48in_placeE,@object
	.size		_ZN39_INTERNAL_d8c995a1_4_k_cu_0eee3b79_63644cuda3std3__48in_placeE,(_ZN39_INTERNAL_d8c995a1_4_k_cu_0eee3b79_63644cuda3std6ranges3__45__cpo9iter_moveE - _ZN39_INTERNAL_d8c995a1_4_k_cu_0eee3b79_63644cuda3std3__48in_placeE)
_ZN39_INTERNAL_d8c995a1_4_k_cu_0eee3b79_63644cuda3std3__48in_placeE:
	.zero		1
	.type		_ZN39_INTERNAL_d8c995a1_4_k_cu_0eee3b79_63644cuda3std6ranges3__45__cpo9iter_moveE,@object
	.size		_ZN39_INTERNAL_d8c995a1_4_k_cu_0eee3b79_63644cuda3std6ranges3__45__cpo9iter_moveE,(_ZN39_INTERNAL_d8c995a1_4_k_cu_0eee3b79_63644cuda3std3__45__cpo5beginE - _ZN39_INTERNAL_d8c995a1_4_k_cu_0eee3b79_63644cuda3std6ranges3__45__cpo9iter_moveE)
_ZN39_INTERNAL_d8c995a1_4_k_cu_0eee3b79_63644cuda3std6ranges3__45__cpo9iter_moveE:
	.zero		1
	.type		_ZN39_INTERNAL_d8c995a1_4_k_cu_0eee3b79_63644cuda3std3__45__cpo5beginE,@object
	.size		_ZN39_INTERNAL_d8c995a1_4_k_cu_0eee3b79_63644cuda3std3__45__cpo5beginE,(_ZN39_INTERNAL_d8c995a1_4_k_cu_0eee3b79_63644cuda3std3__441_GLOBAL__N__d8c995a1_4_k_cu_0eee3b79_63646ignoreE - _ZN39_INTERNAL_d8c995a1_4_k_cu_0eee3b79_63644cuda3std3__45__cpo5beginE)
_ZN39_INTERNAL_d8c995a1_4_k_cu_0eee3b79_63644cuda3std3__45__cpo5beginE:
	.zero		1
	.type		_ZN39_INTERNAL_d8c995a1_4_k_cu_0eee3b79_63644cuda3std3__441_GLOBAL__N__d8c995a1_4_k_cu_0eee3b79_63646ignoreE,@object
	.size		_ZN39_INTERNAL_d8c995a1_4_k_cu_0eee3b79_63644cuda3std3__441_GLOBAL__N__d8c995a1_4_k_cu_0eee3b79_63646ignoreE,(_ZN39_INTERNAL_d8c995a1_4_k_cu_0eee3b79_63644cute7productE - _ZN39_INTERNAL_d8c995a1_4_k_cu_0eee3b79_63644cuda3std3__441_GLOBAL__N__d8c995a1_4_k_cu_0eee3b79_63646ignoreE)
_ZN39_INTERNAL_d8c995a1_4_k_cu_0eee3b79_63644cuda3std3__441_GLOBAL__N__d8c995a1_4_k_cu_0eee3b79_63646ignoreE:
	.zero		1
	.type		_ZN39_INTERNAL_d8c995a1_4_k_cu_0eee3b79_63644cute7productE,@object
	.size		_ZN39_INTERNAL_d8c995a1_4_k_cu_0eee3b79_63644cute7productE,(_ZN39_INTERNAL_d8c995a1_4_k_cu_0eee3b79_63644cuda3std3__45__cpo3endE - _ZN39_INTERNAL_d8c995a1_4_k_cu_0eee3b79_63644cute7productE)
_ZN39_INTERNAL_d8c995a1_4_k_cu_0eee3b79_63644cute7productE:
	.zero		1
	.type		_ZN39_INTERNAL_d8c995a1_4_k_cu_0eee3b79_63644cuda3std3__45__cpo3endE,@object
	.size		_ZN39_INTERNAL_d8c995a1_4_k_cu_0eee3b79_63644cuda3std3__45__cpo3endE,(_ZN39_INTERNAL_d8c995a1_4_k_cu_0eee3b79_63644cuda3std3__419piecewise_constructE - _ZN39_INTERNAL_d8c995a1_4_k_cu_0eee3b79_63644cuda3std3__45__cpo3endE)
_ZN39_INTERNAL_d8c995a1_4_k_cu_0eee3b79_63644cuda3std3__45__cpo3endE:
	.zero		1
	.type		_ZN39_INTERNAL_d8c995a1_4_k_cu_0eee3b79_63644cuda3std3__419piecewise_constructE,@object
	.size		_ZN39_INTERNAL_d8c995a1_4_k_cu_0eee3b79_63644cuda3std3__419piecewise_constructE,(_ZN39_INTERNAL_d8c995a1_4_k_cu_0eee3b79_63644cuda3std3__45__cpo4cendE - _ZN39_INTERNAL_d8c995a1_4_k_cu_0eee3b79_63644cuda3std3__419piecewise_constructE)
_ZN39_INTERNAL_d8c995a1_4_k_cu_0eee3b79_63644cuda3std3__419piecewise_constructE:
	.zero		1
	.type		_ZN39_INTERNAL_d8c995a1_4_k_cu_0eee3b79_63644cuda3std3__45__cpo4cendE,@object
	.size		_ZN39_INTERNAL_d8c995a1_4_k_cu_0eee3b79_63644cuda3std3__45__cpo4cendE,(_ZN39_INTERNAL_d8c995a1_4_k_cu_0eee3b79_63644cuda3std6ranges3__45__cpo4swapE - _ZN39_INTERNAL_d8c995a1_4_k_cu_0eee3b79_63644cuda3std3__45__cpo4cendE)
_ZN39_INTERNAL_d8c995a1_4_k_cu_0eee3b79_63644cuda3std3__45__cpo4cendE:
	.zero		1
	.type		_ZN39_INTERNAL_d8c995a1_4_k_cu_0eee3b79_63644cuda3std6ranges3__45__cpo4swapE,@object
	.size		_ZN39_INTERNAL_d8c995a1_4_k_cu_0eee3b79_63644cuda3std6ranges3__45__cpo4swapE,(.L_8 - _ZN39_INTERNAL_d8c995a1_4_k_cu_0eee3b79_63644cuda3std6ranges3__45__cpo4swapE)
_ZN39_INTERNAL_d8c995a1_4_k_cu_0eee3b79_63644cuda3std6ranges3__45__cpo4swapE:
	.zero		1
.L_8:


//--------------------- .nv.constant0._ZN7cutlass13device_kernelINS_4gemm6kernel13GemmUniversalIN4cute5tupleIJiiiiEEENS1_10collective13CollectiveMmaINS1_34MainloopSm90TmaGmmaWarpSpecializedILi4ENS5_IJNS4_1CILi1EEESB_SB_EEENS1_35KernelTmaWarpSpecializedCooperativeEEENS5_IJNSA_ILi256EEENSA_ILi64EEENSA_ILi32EEEEEENS_10tfloat32_tENS5_IJlSB_lEEESJ_SK_NS4_8TiledMMAINS4_8MMA_AtomIJNS4_4SM904GMMA29MMA_64x64x8_F32TF32TF32_SS_TNILNSO_7ScaleInE1ELSQ_1EEEEEENS4_6LayoutINS5_IJNSA_ILi2EEESB_SB_EEENS5_IJSB_NSA_ILi0EEESW_EEEEENS5_IJNS4_10UnderscoreESZ_SZ_EEEEENS4_13SM90_TMA_LOADENS4_14ComposedLayoutINS4_7SwizzleILi3ELi4ELi3EEENS4_18smem_ptr_flag_bitsILi32EEENST_INS5_IJNSA_ILi8EEESH_EEENS5_IJSH_SB_EEEEEEEvNS4_8identityES12_S1C_vS1D_EENS_8epilogue10collective6detail29Sm90TmaWarpSpecializedAdapterINS1G_15DefaultEpilogueISJ_SK_SK_NS1F_6thread17LinearCombinationISJ_Li1EffLNS1K_9ScaleType4KindE0ELNS_15FloatRoundStyleE2ESJ_EENS1_15EpilogueDefaultEEEEEvvEEEEvNT_6ParamsE --------------------------
	.section	.nv.constant0._ZN7cutlass13device_kernelINS_4gemm6kernel13GemmUniversalIN4cute5tupleIJiiiiEEENS1_10collective13CollectiveMmaINS1_34MainloopSm90TmaGmmaWarpSpecializedILi4ENS5_IJNS4_1CILi1EEESB_SB_EEENS1_35KernelTmaWarpSpecializedCooperativeEEENS5_IJNSA_ILi256EEENSA_ILi64EEENSA_ILi32EEEEEENS_10tfloat32_tENS5_IJlSB_lEEESJ_SK_NS4_8TiledMMAINS4_8MMA_AtomIJNS4_4SM904GMMA29MMA_64x64x8_F32TF32TF32_SS_TNILNSO_7ScaleInE1ELSQ_1EEEEEENS4_6LayoutINS5_IJNSA_ILi2EEESB_SB_EEENS5_IJSB_NSA_ILi0EEESW_EEEEENS5_IJNS4_10UnderscoreESZ_SZ_EEEEENS4_13SM90_TMA_LOADENS4_14ComposedLayoutINS4_7SwizzleILi3ELi4ELi3EEENS4_18smem_ptr_flag_bitsILi32EEENST_INS5_IJNSA_ILi8EEESH_EEENS5_IJSH_SB_EEEEEEEvNS4_8identityES12_S1C_vS1D_EENS_8epilogue10collective6detail29Sm90TmaWarpSpecializedAdapterINS1G_15DefaultEpilogueISJ_SK_SK_NS1F_6thread17LinearCombinationISJ_Li1EffLNS1K_9ScaleType4KindE0ELNS_15FloatRoundStyleE2ESJ_EENS1_15EpilogueDefaultEEEEEvvEEEEvNT_6ParamsE,"a",@progbits
	.sectionflags	@""
	.align	4
.nv.constant0._ZN7cutlass13device_kernelINS_4gemm6kernel13GemmUniversalIN4cute5tupleIJiiiiEEENS1_10collective13CollectiveMmaINS1_34MainloopSm90TmaGmmaWarpSpecializedILi4ENS5_IJNS4_1CILi1EEESB_SB_EEENS1_35KernelTmaWarpSpecializedCooperativeEEENS5_IJNSA_ILi256EEENSA_ILi64EEENSA_ILi32EEEEEENS_10tfloat32_tENS5_IJlSB_lEEESJ_SK_NS4_8TiledMMAINS4_8MMA_AtomIJNS4_4SM904GMMA29MMA_64x64x8_F32TF32TF32_SS_TNILNSO_7ScaleInE1ELSQ_1EEEEEENS4_6LayoutINS5_IJNSA_ILi2EEESB_SB_EEENS5_IJSB_NSA_ILi0EEESW_EEEEENS5_IJNS4_10UnderscoreESZ_SZ_EEEEENS4_13SM90_TMA_LOADENS4_14ComposedLayoutINS4_7SwizzleILi3ELi4ELi3EEENS4_18smem_ptr_flag_bitsILi32EEENST_INS5_IJNSA_ILi8EEESH_EEENS5_IJSH_SB_EEEEEEEvNS4_8identityES12_S1C_vS1D_EENS_8epilogue10collective6detail29Sm90TmaWarpSpecializedAdapterINS1G_15DefaultEpilogueISJ_SK_SK_NS1F_6thread17LinearCombinationISJ_Li1EffLNS1K_9ScaleType4KindE0ELNS_15FloatRoundStyleE2ESJ_EENS1_15EpilogueDefaultEEEEEvvEEEEvNT_6ParamsE:
	.zero		1664


//--------------------- SYMBOLS --------------------------

	.type		.nv.reservedSmem.offset0,@object
	.size		.nv.reservedSmem.offset0,0x4
	.type		__assertfail,@function
